//
// Generated by NVIDIA NVVM Compiler
//
// Compiler Build ID: CL-36424714
// Cuda compilation tools, release 13.0, V13.0.88
// Based on NVVM 20.0.0
//

.version 9.0
.target sm_100
.address_size 64

	// .globl	_Z9scanNaivePiS_i
// _ZZ13scanWarpLevelPiS_iE11warp_totals has been demoted
.extern .shared .align 16 .b8 sdata[];

.visible .entry _Z9scanNaivePiS_i(
	.param .u64 .ptr .align 1 _Z9scanNaivePiS_i_param_0,
	.param .u64 .ptr .align 1 _Z9scanNaivePiS_i_param_1,
	.param .u32 _Z9scanNaivePiS_i_param_2
)
{
	.reg .pred 	%p<11>;
	.reg .b32 	%r<132>;
	.reg .b64 	%rd<9>;

	ld.param.u64 	%rd1, [_Z9scanNaivePiS_i_param_0];
	ld.param.u64 	%rd2, [_Z9scanNaivePiS_i_param_1];
	ld.param.u32 	%r39, [_Z9scanNaivePiS_i_param_2];
	mov.u32 	%r1, %tid.x;
	mov.u32 	%r41, %ctaid.x;
	mov.u32 	%r42, %ntid.x;
	mad.lo.s32 	%r2, %r41, %r42, %r1;
	setp.ge.s32 	%p1, %r2, %r39;
	mov.b32 	%r115, 0;
	@%p1 bra 	$L__BB0_2;
	cvta.to.global.u64 	%rd3, %rd2;
	mul.wide.s32 	%rd4, %r2, 4;
	add.s64 	%rd5, %rd3, %rd4;
	ld.global.u32 	%r115, [%rd5];
$L__BB0_2:
	shl.b32 	%r45, %r1, 2;
	mov.u32 	%r46, sdata;
	add.s32 	%r47, %r46, %r45;
	st.shared.u32 	[%r47], %r115;
	bar.sync 	0;
	add.s32 	%r5, %r1, 1;
	and.b32  	%r6, %r5, 15;
	setp.lt.u32 	%p2, %r1, 15;
	mov.b32 	%r123, 0;
	mov.u32 	%r131, %r123;
	@%p2 bra 	$L__BB0_5;
	and.b32  	%r123, %r5, 2032;
	add.s32 	%r116, %r46, 32;
	neg.s32 	%r117, %r123;
	mov.b32 	%r131, 0;
$L__BB0_4:
	.pragma "nounroll";
	ld.shared.v4.u32 	{%r51, %r52, %r53, %r54}, [%r116+-32];
	add.s32 	%r55, %r51, %r131;
	add.s32 	%r56, %r52, %r55;
	add.s32 	%r57, %r53, %r56;
	add.s32 	%r58, %r54, %r57;
	ld.shared.v4.u32 	{%r59, %r60, %r61, %r62}, [%r116+-16];
	add.s32 	%r63, %r59, %r58;
	add.s32 	%r64, %r60, %r63;
	add.s32 	%r65, %r61, %r64;
	add.s32 	%r66, %r62, %r65;
	ld.shared.v4.u32 	{%r67, %r68, %r69, %r70}, [%r116];
	add.s32 	%r71, %r67, %r66;
	add.s32 	%r72, %r68, %r71;
	add.s32 	%r73, %r69, %r72;
	add.s32 	%r74, %r70, %r73;
	ld.shared.v4.u32 	{%r75, %r76, %r77, %r78}, [%r116+16];
	add.s32 	%r79, %r75, %r74;
	add.s32 	%r80, %r76, %r79;
	add.s32 	%r81, %r77, %r80;
	add.s32 	%r131, %r78, %r81;
	add.s32 	%r117, %r117, 16;
	add.s32 	%r116, %r116, 64;
	setp.ne.s32 	%p3, %r117, 0;
	@%p3 bra 	$L__BB0_4;
$L__BB0_5:
	setp.eq.s32 	%p4, %r6, 0;
	@%p4 bra 	$L__BB0_14;
	and.b32  	%r18, %r5, 7;
	setp.lt.u32 	%p5, %r6, 8;
	@%p5 bra 	$L__BB0_8;
	shl.b32 	%r83, %r123, 2;
	add.s32 	%r85, %r46, %r83;
	ld.shared.u32 	%r86, [%r85];
	add.s32 	%r87, %r86, %r131;
	ld.shared.u32 	%r88, [%r85+4];
	add.s32 	%r89, %r88, %r87;
	ld.shared.u32 	%r90, [%r85+8];
	add.s32 	%r91, %r90, %r89;
	ld.shared.u32 	%r92, [%r85+12];
	add.s32 	%r93, %r92, %r91;
	ld.shared.u32 	%r94, [%r85+16];
	add.s32 	%r95, %r94, %r93;
	ld.shared.u32 	%r96, [%r85+20];
	add.s32 	%r97, %r96, %r95;
	ld.shared.u32 	%r98, [%r85+24];
	add.s32 	%r99, %r98, %r97;
	ld.shared.u32 	%r100, [%r85+28];
	add.s32 	%r131, %r100, %r99;
	add.s32 	%r123, %r123, 8;
$L__BB0_8:
	setp.eq.s32 	%p6, %r18, 0;
	@%p6 bra 	$L__BB0_14;
	and.b32  	%r24, %r5, 3;
	setp.lt.u32 	%p7, %r18, 4;
	@%p7 bra 	$L__BB0_11;
	shl.b32 	%r102, %r123, 2;
	add.s32 	%r104, %r46, %r102;
	ld.shared.u32 	%r105, [%r104];
	add.s32 	%r106, %r105, %r131;
	ld.shared.u32 	%r107, [%r104+4];
	add.s32 	%r108, %r107, %r106;
	ld.shared.u32 	%r109, [%r104+8];
	add.s32 	%r110, %r109, %r108;
	ld.shared.u32 	%r111, [%r104+12];
	add.s32 	%r131, %r111, %r110;
	add.s32 	%r123, %r123, 4;
$L__BB0_11:
	setp.eq.s32 	%p8, %r24, 0;
	@%p8 bra 	$L__BB0_14;
	shl.b32 	%r112, %r123, 2;
	add.s32 	%r129, %r46, %r112;
	neg.s32 	%r128, %r24;
$L__BB0_13:
	.pragma "nounroll";
	ld.shared.u32 	%r114, [%r129];
	add.s32 	%r131, %r114, %r131;
	add.s32 	%r129, %r129, 4;
	add.s32 	%r128, %r128, 1;
	setp.ne.s32 	%p9, %r128, 0;
	@%p9 bra 	$L__BB0_13;
$L__BB0_14:
	setp.ge.s32 	%p10, %r2, %r39;
	@%p10 bra 	$L__BB0_16;
	cvta.to.global.u64 	%rd6, %rd1;
	mul.wide.s32 	%rd7, %r2, 4;
	add.s64 	%rd8, %rd6, %rd7;
	st.global.u32 	[%rd8], %r131;
$L__BB0_16:
	ret;

}
	// .globl	_Z17scanWorkEfficientPiS_i
.visible .entry _Z17scanWorkEfficientPiS_i(
	.param .u64 .ptr .align 1 _Z17scanWorkEfficientPiS_i_param_0,
	.param .u64 .ptr .align 1 _Z17scanWorkEfficientPiS_i_param_1,
	.param .u32 _Z17scanWorkEfficientPiS_i_param_2
)
{
	.reg .pred 	%p<10>;
	.reg .b32 	%r<49>;
	.reg .b64 	%rd<9>;

	ld.param.u64 	%rd1, [_Z17scanWorkEfficientPiS_i_param_0];
	ld.param.u64 	%rd2, [_Z17scanWorkEfficientPiS_i_param_1];
	ld.param.u32 	%r15, [_Z17scanWorkEfficientPiS_i_param_2];
	mov.u32 	%r1, %tid.x;
	mov.u32 	%r17, %ctaid.x;
	mov.u32 	%r2, %ntid.x;
	mad.lo.s32 	%r3, %r17, %r2, %r1;
	setp.ge.s32 	%p1, %r3, %r15;
	mov.b32 	%r46, 0;
	@%p1 bra 	$L__BB1_2;
	cvta.to.global.u64 	%rd3, %rd2;
	mul.wide.s32 	%rd4, %r3, 4;
	add.s64 	%rd5, %rd3, %rd4;
	ld.global.u32 	%r46, [%rd5];
$L__BB1_2:
	shl.b32 	%r18, %r1, 2;
	mov.u32 	%r19, sdata;
	add.s32 	%r6, %r19, %r18;
	st.shared.u32 	[%r6], %r46;
	bar.sync 	0;
	setp.lt.u32 	%p2, %r2, 2;
	@%p2 bra 	$L__BB1_7;
	shl.b32 	%r21, %r1, 1;
	add.s32 	%r7, %r21, 2;
	mov.b32 	%r47, 1;
$L__BB1_4:
	mul.lo.s32 	%r9, %r7, %r47;
	add.s32 	%r22, %r9, -1;
	setp.ge.u32 	%p3, %r22, %r2;
	@%p3 bra 	$L__BB1_6;
	sub.s32 	%r23, %r9, %r47;
	shl.b32 	%r24, %r23, 2;
	add.s32 	%r26, %r19, %r24;
	ld.shared.u32 	%r27, [%r26+-4];
	shl.b32 	%r28, %r47, 2;
	add.s32 	%r29, %r26, %r28;
	ld.shared.u32 	%r30, [%r29+-4];
	add.s32 	%r31, %r30, %r27;
	st.shared.u32 	[%r29+-4], %r31;
$L__BB1_6:
	bar.sync 	0;
	shl.b32 	%r47, %r47, 1;
	setp.lt.u32 	%p4, %r47, %r2;
	@%p4 bra 	$L__BB1_4;
$L__BB1_7:
	add.s32 	%r32, %r2, -1;
	setp.ne.s32 	%p5, %r1, %r32;
	@%p5 bra 	$L__BB1_9;
	mov.b32 	%r33, 0;
	st.shared.u32 	[%r6], %r33;
$L__BB1_9:
	bar.sync 	0;
	setp.lt.u32 	%p6, %r2, 2;
	@%p6 bra 	$L__BB1_14;
	shl.b32 	%r34, %r1, 1;
	add.s32 	%r11, %r34, 2;
	mov.u32 	%r48, %r2;
$L__BB1_11:
	shr.u32 	%r13, %r48, 1;
	mul.lo.s32 	%r14, %r11, %r13;
	add.s32 	%r35, %r14, -1;
	setp.ge.u32 	%p7, %r35, %r2;
	@%p7 bra 	$L__BB1_13;
	sub.s32 	%r36, %r14, %r13;
	shl.b32 	%r37, %r36, 2;
	add.s32 	%r39, %r19, %r37;
	ld.shared.u32 	%r40, [%r39+-4];
	shl.b32 	%r41, %r13, 2;
	add.s32 	%r42, %r39, %r41;
	ld.shared.u32 	%r43, [%r42+-4];
	st.shared.u32 	[%r39+-4], %r43;
	add.s32 	%r44, %r43, %r40;
	st.shared.u32 	[%r42+-4], %r44;
$L__BB1_13:
	bar.sync 	0;
	setp.gt.u32 	%p8, %r48, 3;
	mov.u32 	%r48, %r13;
	@%p8 bra 	$L__BB1_11;
$L__BB1_14:
	setp.ge.s32 	%p9, %r3, %r15;
	@%p9 bra 	$L__BB1_16;
	ld.shared.u32 	%r45, [%r6];
	cvta.to.global.u64 	%rd6, %rd1;
	mul.wide.s32 	%rd7, %r3, 4;
	add.s64 	%rd8, %rd6, %rd7;
	st.global.u32 	[%rd8], %r45;
$L__BB1_16:
	ret;

}
	// .globl	_Z20scanBankConflictFreePiS_i
.visible .entry _Z20scanBankConflictFreePiS_i(
	.param .u64 .ptr .align 1 _Z20scanBankConflictFreePiS_i_param_0,
	.param .u64 .ptr .align 1 _Z20scanBankConflictFreePiS_i_param_1,
	.param .u32 _Z20scanBankConflictFreePiS_i_param_2
)
{
	.reg .pred 	%p<12>;
	.reg .b32 	%r<88>;
	.reg .b64 	%rd<13>;

	ld.param.u64 	%rd3, [_Z20scanBankConflictFreePiS_i_param_0];
	ld.param.u64 	%rd4, [_Z20scanBankConflictFreePiS_i_param_1];
	ld.param.u32 	%r23, [_Z20scanBankConflictFreePiS_i_param_2];
	cvta.to.global.u64 	%rd1, %rd3;
	cvta.to.global.u64 	%rd2, %rd4;
	mov.u32 	%r1, %tid.x;
	mov.u32 	%r25, %ctaid.x;
	mov.u32 	%r2, %ntid.x;
	mad.lo.s32 	%r3, %r25, %r2, %r1;
	shr.u32 	%r4, %r2, 1;
	setp.ge.s32 	%p1, %r3, %r23;
	mov.b32 	%r81, 0;
	@%p1 bra 	$L__BB2_2;
	mul.wide.s32 	%rd5, %r3, 4;
	add.s64 	%rd6, %rd2, %rd5;
	ld.global.u32 	%r81, [%rd6];
$L__BB2_2:
	shl.b32 	%r27, %r1, 2;
	mov.u32 	%r28, sdata;
	add.s32 	%r7, %r28, %r27;
	st.shared.u32 	[%r7], %r81;
	add.s32 	%r8, %r3, %r4;
	setp.ge.u32 	%p2, %r8, %r23;
	mov.b32 	%r82, 0;
	@%p2 bra 	$L__BB2_4;
	mul.wide.u32 	%rd7, %r8, 4;
	add.s64 	%rd8, %rd2, %rd7;
	ld.global.u32 	%r82, [%rd8];
$L__BB2_4:
	shl.b32 	%r30, %r4, 2;
	add.s32 	%r11, %r7, %r30;
	st.shared.u32 	[%r11], %r82;
	setp.lt.u32 	%p3, %r2, 2;
	mov.b32 	%r85, 1;
	@%p3 bra 	$L__BB2_9;
	shl.b32 	%r32, %r1, 1;
	or.b32  	%r12, %r32, 1;
	mov.b32 	%r85, 1;
	mov.u32 	%r83, %r2;
$L__BB2_6:
	shr.u32 	%r15, %r83, 1;
	bar.sync 	0;
	setp.ge.u32 	%p4, %r1, %r15;
	@%p4 bra 	$L__BB2_8;
	mul.lo.s32 	%r33, %r85, %r12;
	add.s32 	%r34, %r33, -1;
	add.s32 	%r35, %r33, %r85;
	add.s32 	%r36, %r34, %r85;
	add.s32 	%r37, %r33, 4;
	shr.s32 	%r38, %r34, %r37;
	shr.s32 	%r39, %r38, 10;
	add.s32 	%r40, %r39, %r33;
	add.s32 	%r41, %r36, 5;
	shr.s32 	%r42, %r36, %r41;
	shr.s32 	%r43, %r42, 10;
	add.s32 	%r44, %r43, %r35;
	shl.b32 	%r45, %r40, 2;
	add.s32 	%r47, %r28, %r45;
	ld.shared.u32 	%r48, [%r47+-4];
	shl.b32 	%r49, %r44, 2;
	add.s32 	%r50, %r28, %r49;
	ld.shared.u32 	%r51, [%r50+-4];
	add.s32 	%r52, %r51, %r48;
	st.shared.u32 	[%r50+-4], %r52;
$L__BB2_8:
	shl.b32 	%r85, %r85, 1;
	setp.gt.u32 	%p5, %r83, 3;
	mov.u32 	%r83, %r15;
	@%p5 bra 	$L__BB2_6;
$L__BB2_9:
	setp.ne.s32 	%p6, %r1, 0;
	@%p6 bra 	$L__BB2_11;
	shl.b32 	%r53, %r2, 2;
	add.s32 	%r55, %r28, %r53;
	mov.b32 	%r56, 0;
	st.shared.u32 	[%r55+-4], %r56;
$L__BB2_11:
	setp.lt.u32 	%p7, %r2, 2;
	@%p7 bra 	$L__BB2_16;
	shl.b32 	%r58, %r1, 1;
	or.b32  	%r18, %r58, 1;
	mov.b32 	%r86, 1;
$L__BB2_13:
	shr.u32 	%r85, %r85, 1;
	bar.sync 	0;
	setp.ge.u32 	%p8, %r1, %r86;
	@%p8 bra 	$L__BB2_15;
	mul.lo.s32 	%r59, %r85, %r18;
	add.s32 	%r60, %r59, -1;
	add.s32 	%r61, %r59, %r85;
	add.s32 	%r62, %r60, %r85;
	add.s32 	%r63, %r59, 4;
	shr.s32 	%r64, %r60, %r63;
	shr.s32 	%r65, %r64, 10;
	add.s32 	%r66, %r65, %r59;
	add.s32 	%r67, %r62, 5;
	shr.s32 	%r68, %r62, %r67;
	shr.s32 	%r69, %r68, 10;
	add.s32 	%r70, %r69, %r61;
	shl.b32 	%r71, %r66, 2;
	add.s32 	%r73, %r28, %r71;
	ld.shared.u32 	%r74, [%r73+-4];
	shl.b32 	%r75, %r70, 2;
	add.s32 	%r76, %r28, %r75;
	ld.shared.u32 	%r77, [%r76+-4];
	st.shared.u32 	[%r73+-4], %r77;
	add.s32 	%r78, %r77, %r74;
	st.shared.u32 	[%r76+-4], %r78;
$L__BB2_15:
	shl.b32 	%r86, %r86, 1;
	setp.lt.u32 	%p9, %r86, %r2;
	@%p9 bra 	$L__BB2_13;
$L__BB2_16:
	setp.ge.s32 	%p10, %r3, %r23;
	bar.sync 	0;
	@%p10 bra 	$L__BB2_18;
	ld.shared.u32 	%r79, [%r7];
	mul.wide.s32 	%rd9, %r3, 4;
	add.s64 	%rd10, %rd1, %rd9;
	st.global.u32 	[%rd10], %r79;
$L__BB2_18:
	setp.ge.u32 	%p11, %r8, %r23;
	@%p11 bra 	$L__BB2_20;
	ld.shared.u32 	%r80, [%r11];
	mul.wide.u32 	%rd11, %r8, 4;
	add.s64 	%rd12, %rd1, %rd11;
	st.global.u32 	[%rd12], %r80;
$L__BB2_20:
	ret;

}
	// .globl	_Z13scanWarpLevelPiS_i
.visible .entry _Z13scanWarpLevelPiS_i(
	.param .u64 .ptr .align 1 _Z13scanWarpLevelPiS_i_param_0,
	.param .u64 .ptr .align 1 _Z13scanWarpLevelPiS_i_param_1,
	.param .u32 _Z13scanWarpLevelPiS_i_param_2
)
{
	.reg .pred 	%p<27>;
	.reg .b32 	%r<57>;
	.reg .b64 	%rd<9>;
	// demoted variable
	.shared .align 4 .b8 _ZZ13scanWarpLevelPiS_iE11warp_totals[128];
	ld.param.u64 	%rd1, [_Z13scanWarpLevelPiS_i_param_0];
	ld.param.u64 	%rd2, [_Z13scanWarpLevelPiS_i_param_1];
	ld.param.u32 	%r14, [_Z13scanWarpLevelPiS_i_param_2];
	mov.u32 	%r1, %tid.x;
	and.b32  	%r2, %r1, 31;
	mov.u32 	%r16, %ctaid.x;
	mov.u32 	%r3, %ntid.x;
	mad.lo.s32 	%r4, %r16, %r3, %r1;
	setp.ge.s32 	%p1, %r4, %r14;
	mov.b32 	%r54, 0;
	@%p1 bra 	$L__BB3_2;
	cvta.to.global.u64 	%rd3, %rd2;
	mul.wide.s32 	%rd4, %r4, 4;
	add.s64 	%rd5, %rd3, %rd4;
	ld.global.u32 	%r54, [%rd5];
$L__BB3_2:
	shfl.sync.up.b32	%r17|%p2, %r54, 1, 0, -1;
	setp.eq.s32 	%p3, %r2, 0;
	selp.b32 	%r18, 0, %r17, %p3;
	add.s32 	%r19, %r18, %r54;
	shfl.sync.up.b32	%r20|%p4, %r19, 2, 0, -1;
	setp.lt.u32 	%p5, %r2, 2;
	selp.b32 	%r21, 0, %r20, %p5;
	add.s32 	%r22, %r21, %r19;
	shfl.sync.up.b32	%r23|%p6, %r22, 4, 0, -1;
	setp.lt.u32 	%p7, %r2, 4;
	selp.b32 	%r24, 0, %r23, %p7;
	add.s32 	%r25, %r24, %r22;
	shfl.sync.up.b32	%r26|%p8, %r25, 8, 0, -1;
	setp.lt.u32 	%p9, %r2, 8;
	selp.b32 	%r27, 0, %r26, %p9;
	add.s32 	%r28, %r27, %r25;
	shfl.sync.up.b32	%r29|%p10, %r28, 16, 0, -1;
	setp.lt.u32 	%p11, %r2, 16;
	selp.b32 	%r30, 0, %r29, %p11;
	add.s32 	%r56, %r30, %r28;
	setp.ne.s32 	%p12, %r2, 31;
	shr.u32 	%r31, %r1, 3;
	and.b32  	%r32, %r31, 124;
	mov.u32 	%r33, _ZZ13scanWarpLevelPiS_iE11warp_totals;
	add.s32 	%r8, %r33, %r32;
	@%p12 bra 	$L__BB3_4;
	st.shared.u32 	[%r8], %r56;
$L__BB3_4:
	bar.sync 	0;
	setp.gt.u32 	%p13, %r1, 31;
	@%p13 bra 	$L__BB3_8;
	shr.u32 	%r35, %r3, 5;
	setp.ge.u32 	%p14, %r1, %r35;
	shl.b32 	%r36, %r1, 2;
	add.s32 	%r9, %r33, %r36;
	mov.b32 	%r55, 0;
	@%p14 bra 	$L__BB3_7;
	ld.shared.u32 	%r55, [%r9];
$L__BB3_7:
	setp.lt.u32 	%p15, %r2, 16;
	setp.lt.u32 	%p16, %r2, 8;
	setp.lt.u32 	%p17, %r2, 4;
	setp.lt.u32 	%p18, %r2, 2;
	setp.eq.s32 	%p19, %r2, 0;
	shfl.sync.up.b32	%r38|%p20, %r55, 1, 0, -1;
	selp.b32 	%r39, 0, %r38, %p19;
	add.s32 	%r40, %r39, %r55;
	shfl.sync.up.b32	%r41|%p21, %r40, 2, 0, -1;
	selp.b32 	%r42, 0, %r41, %p18;
	add.s32 	%r43, %r42, %r40;
	shfl.sync.up.b32	%r44|%p22, %r43, 4, 0, -1;
	selp.b32 	%r45, 0, %r44, %p17;
	add.s32 	%r46, %r45, %r43;
	shfl.sync.up.b32	%r47|%p23, %r46, 8, 0, -1;
	selp.b32 	%r48, 0, %r47, %p16;
	add.s32 	%r49, %r48, %r46;
	shfl.sync.up.b32	%r50|%p24, %r49, 16, 0, -1;
	selp.b32 	%r51, 0, %r50, %p15;
	add.s32 	%r52, %r51, %r49;
	st.shared.u32 	[%r9], %r52;
$L__BB3_8:
	setp.lt.u32 	%p25, %r1, 32;
	bar.sync 	0;
	@%p25 bra 	$L__BB3_10;
	ld.shared.u32 	%r53, [%r8+-4];
	add.s32 	%r56, %r53, %r56;
$L__BB3_10:
	setp.ge.s32 	%p26, %r4, %r14;
	@%p26 bra 	$L__BB3_12;
	cvta.to.global.u64 	%rd6, %rd1;
	mul.wide.s32 	%rd7, %r4, 4;
	add.s64 	%rd8, %rd6, %rd7;
	st.global.u32 	[%rd8], %r56;
$L__BB3_12:
	ret;

}
	// .globl	_Z9markValidPiS_i
.visible .entry _Z9markValidPiS_i(
	.param .u64 .ptr .align 1 _Z9markValidPiS_i_param_0,
	.param .u64 .ptr .align 1 _Z9markValidPiS_i_param_1,
	.param .u32 _Z9markValidPiS_i_param_2
)
{
	.reg .pred 	%p<3>;
	.reg .b32 	%r<8>;
	.reg .b64 	%rd<8>;

	ld.param.u64 	%rd1, [_Z9markValidPiS_i_param_0];
	ld.param.u64 	%rd2, [_Z9markValidPiS_i_param_1];
	ld.param.u32 	%r2, [_Z9markValidPiS_i_param_2];
	mov.u32 	%r3, %ctaid.x;
	mov.u32 	%r4, %ntid.x;
	mov.u32 	%r5, %tid.x;
	mad.lo.s32 	%r1, %r3, %r4, %r5;
	setp.ge.s32 	%p1, %r1, %r2;
	@%p1 bra 	$L__BB4_2;
	cvta.to.global.u64 	%rd3, %rd2;
	cvta.to.global.u64 	%rd4, %rd1;
	mul.wide.s32 	%rd5, %r1, 4;
	add.s64 	%rd6, %rd3, %rd5;
	ld.global.u32 	%r6, [%rd6];
	setp.ne.s32 	%p2, %r6, 0;
	selp.u32 	%r7, 1, 0, %p2;
	add.s64 	%rd7, %rd4, %rd5;
	st.global.u32 	[%rd7], %r7;
$L__BB4_2:
	ret;

}
	// .globl	_Z7scatterPiS_S_S_i
.visible .entry _Z7scatterPiS_S_S_i(
	.param .u64 .ptr .align 1 _Z7scatterPiS_S_S_i_param_0,
	.param .u64 .ptr .align 1 _Z7scatterPiS_S_S_i_param_1,
	.param .u64 .ptr .align 1 _Z7scatterPiS_S_S_i_param_2,
	.param .u64 .ptr .align 1 _Z7scatterPiS_S_S_i_param_3,
	.param .u32 _Z7scatterPiS_S_S_i_param_4
)
{
	.reg .pred 	%p<3>;
	.reg .b32 	%r<9>;
	.reg .b64 	%rd<16>;

	ld.param.u64 	%rd1, [_Z7scatterPiS_S_S_i_param_0];
	ld.param.u64 	%rd2, [_Z7scatterPiS_S_S_i_param_1];
	ld.param.u64 	%rd3, [_Z7scatterPiS_S_S_i_param_2];
	ld.param.u64 	%rd4, [_Z7scatterPiS_S_S_i_param_3];
	ld.param.u32 	%r2, [_Z7scatterPiS_S_S_i_param_4];
	mov.u32 	%r3, %ctaid.x;
	mov.u32 	%r4, %ntid.x;
	mov.u32 	%r5, %tid.x;
	mad.lo.s32 	%r1, %r3, %r4, %r5;
	setp.ge.s32 	%p1, %r1, %r2;
	@%p1 bra 	$L__BB5_3;
	cvta.to.global.u64 	%rd5, %rd4;
	mul.wide.s32 	%rd6, %r1, 4;
	add.s64 	%rd7, %rd5, %rd6;
	ld.global.u32 	%r6, [%rd7];
	setp.eq.s32 	%p2, %r6, 0;
	@%p2 bra 	$L__BB5_3;
	cvta.to.global.u64 	%rd8, %rd2;
	add.s64 	%rd10, %rd8, %rd6;
	ld.global.u32 	%r7, [%rd10];
	cvta.to.global.u64 	%rd11, %rd3;
	add.s64 	%rd12, %rd11, %rd6;
	ld.global.u32 	%r8, [%rd12];
	cvta.to.global.u64 	%rd13, %rd1;
	mul.wide.s32 	%rd14, %r8, 4;
	add.s64 	%rd15, %rd13, %rd14;
	st.global.u32 	[%rd15+-4], %r7;
$L__BB5_3:
	ret;

}


// ===== COMPILED SASS (sm_100) =====

	.target	sm_100

	.elftype	@"ET_EXEC"


//--------------------- .note.nv.tkinfo           --------------------------
	.section	.note.nv.tkinfo,"",@"SHT_NOTE"
	.sectionflags	@"SHF_NOTE_NV_TKINFO"
	.tkinfo
        /*0018*/ 	.word	0x00000002
        /*0030*/ 	.string	""
        /*0030*/ 	.string	"ptxas"
        /*0030*/ 	.string	"Cuda compilation tools, release 13.0, V13.0.88"
        /*0030*/ 	.string	"Build cuda_13.0.r13.0/compiler.36424714_0"
        /*0030*/ 	.string	"-arch sm_100 -m 64 "



//--------------------- .note.nv.cuinfo           --------------------------
	.section	.note.nv.cuinfo,"",@"SHT_NOTE"
	.sectionflags	@"SHF_NOTE_NV_CUINFO"
        /*0018*/ 	.short	0x0002
        /*001a*/ 	.short	0x0064
        /*001c*/ 	.short	0x0082
	.zero		2


//--------------------- .nv.info                  --------------------------
	.section	.nv.info,"",@"SHT_CUDA_INFO"
	.align	4


	//----- nvinfo : EIATTR_REGCOUNT
	.align		4
        /*0000*/ 	.byte	0x04, 0x2f
        /*0002*/ 	.short	(.L_1 - .L_0)
	.align		4
.L_0:
        /*0004*/ 	.word	index@(_Z9scanNaivePiS_i)
        /*0008*/ 	.word	0x0000001a


	//----- nvinfo : EIATTR_FRAME_SIZE
	.align		4
.L_1:
        /*000c*/ 	.byte	0x04, 0x11
        /*000e*/ 	.short	(.L_3 - .L_2)
	.align		4
.L_2:
        /*0010*/ 	.word	index@(_Z9scanNaivePiS_i)
        /*0014*/ 	.word	0x00000000


	//----- nvinfo : EIATTR_REGCOUNT
	.align		4
.L_3:
        /*0018*/ 	.byte	0x04, 0x2f
        /*001a*/ 	.short	(.L_5 - .L_4)
	.align		4
.L_4:
        /*001c*/ 	.word	index@(_Z17scanWorkEfficientPiS_i)
        /*0020*/ 	.word	0x0000000f


	//----- nvinfo : EIATTR_FRAME_SIZE
	.align		4
.L_5:
        /*0024*/ 	.byte	0x04, 0x11
        /*0026*/ 	.short	(.L_7 - .L_6)
	.align		4
.L_6:
        /*0028*/ 	.word	index@(_Z17scanWorkEfficientPiS_i)
        /*002c*/ 	.word	0x00000000


	//----- nvinfo : EIATTR_REGCOUNT
	.align		4
.L_7:
        /*0030*/ 	.byte	0x04, 0x2f
        /*0032*/ 	.short	(.L_9 - .L_8)
	.align		4
.L_8:
        /*0034*/ 	.word	index@(_Z20scanBankConflictFreePiS_i)
        /*0038*/ 	.word	0x00000011


	//----- nvinfo : EIATTR_FRAME_SIZE
	.align		4
.L_9:
        /*003c*/ 	.byte	0x04, 0x11
        /*003e*/ 	.short	(.L_11 - .L_10)
	.align		4
.L_10:
        /*0040*/ 	.word	index@(_Z20scanBankConflictFreePiS_i)
        /*0044*/ 	.word	0x00000000


	//----- nvinfo : EIATTR_REGCOUNT
	.align		4
.L_11:
        /*0048*/ 	.byte	0x04, 0x2f
        /*004a*/ 	.short	(.L_13 - .L_12)
	.align		4
.L_12:
        /*004c*/ 	.word	index@(_Z13scanWarpLevelPiS_i)
        /*0050*/ 	.word	0x00000013


	//----- nvinfo : EIATTR_FRAME_SIZE
	.align		4
.L_13:
        /*0054*/ 	.byte	0x04, 0x11
        /*0056*/ 	.short	(.L_15 - .L_14)
	.align		4
.L_14:
        /*0058*/ 	.word	index@(_Z13scanWarpLevelPiS_i)
        /*005c*/ 	.word	0x00000000


	//----- nvinfo : EIATTR_REGCOUNT
	.align		4
.L_15:
        /*0060*/ 	.byte	0x04, 0x2f
        /*0062*/ 	.short	(.L_17 - .L_16)
	.align		4
.L_16:
        /*0064*/ 	.word	index@(_Z9markValidPiS_i)
        /*0068*/ 	.word	0x0000000a


	//----- nvinfo : EIATTR_FRAME_SIZE
	.align		4
.L_17:
        /*006c*/ 	.byte	0x04, 0x11
        /*006e*/ 	.short	(.L_19 - .L_18)
	.align		4
.L_18:
        /*0070*/ 	.word	index@(_Z9markValidPiS_i)
        /*0074*/ 	.word	0x00000000


	//----- nvinfo : EIATTR_REGCOUNT
	.align		4
.L_19:
        /*0078*/ 	.byte	0x04, 0x2f
        /*007a*/ 	.short	(.L_21 - .L_20)
	.align		4
.L_20:
        /*007c*/ 	.word	index@(_Z7scatterPiS_S_S_i)
        /*0080*/ 	.word	0x0000000a


	//----- nvinfo : EIATTR_FRAME_SIZE
	.align		4
.L_21:
        /*0084*/ 	.byte	0x04, 0x11
        /*0086*/ 	.short	(.L_23 - .L_22)
	.align		4
.L_22:
        /*0088*/ 	.word	index@(_Z7scatterPiS_S_S_i)
        /*008c*/ 	.word	0x00000000


	//----- nvinfo : EIATTR_MIN_STACK_SIZE
	.align		4
.L_23:
        /*0090*/ 	.byte	0x04, 0x12
        /*0092*/ 	.short	(.L_25 - .L_24)
	.align		4
.L_24:
        /*0094*/ 	.word	index@(_Z7scatterPiS_S_S_i)
        /*0098*/ 	.word	0x00000000


	//----- nvinfo : EIATTR_MIN_STACK_SIZE
	.align		4
.L_25:
        /*009c*/ 	.byte	0x04, 0x12
        /*009e*/ 	.short	(.L_27 - .L_26)
	.align		4
.L_26:
        /*00a0*/ 	.word	index@(_Z9markValidPiS_i)
        /*00a4*/ 	.word	0x00000000


	//----- nvinfo : EIATTR_MIN_STACK_SIZE
	.align		4
.L_27:
        /*00a8*/ 	.byte	0x04, 0x12
        /*00aa*/ 	.short	(.L_29 - .L_28)
	.align		4
.L_28:
        /*00ac*/ 	.word	index@(_Z13scanWarpLevelPiS_i)
        /*00b0*/ 	.word	0x00000000


	//----- nvinfo : EIATTR_MIN_STACK_SIZE
	.align		4
.L_29:
        /*00b4*/ 	.byte	0x04, 0x12
        /*00b6*/ 	.short	(.L_31 - .L_30)
	.align		4
.L_30:
        /*00b8*/ 	.word	index@(_Z20scanBankConflictFreePiS_i)
        /*00bc*/ 	.word	0x00000000


	//----- nvinfo : EIATTR_MIN_STACK_SIZE
	.align		4
.L_31:
        /*00c0*/ 	.byte	0x04, 0x12
        /*00c2*/ 	.short	(.L_33 - .L_32)
	.align		4
.L_32:
        /*00c4*/ 	.word	index@(_Z17scanWorkEfficientPiS_i)
        /*00c8*/ 	.word	0x00000000


	//----- nvinfo : EIATTR_MIN_STACK_SIZE
	.align		4
.L_33:
        /*00cc*/ 	.byte	0x04, 0x12
        /*00ce*/ 	.short	(.L_35 - .L_34)
	.align		4
.L_34:
        /*00d0*/ 	.word	index@(_Z9scanNaivePiS_i)
        /*00d4*/ 	.word	0x00000000
.L_35:


//--------------------- .nv.compat                --------------------------
	.section	.nv.compat,"",@"SHT_CUDA_COMPAT_INFO"
	.align	4
        /*0000*/ 	.byte	0x02, 0x09, 0x00, 0x00, 0x02, 0x02, 0x01, 0x00, 0x02, 0x05, 0x05, 0x00, 0x03, 0x07, 0x01, 0x01
        /*0010*/ 	.byte	0x02, 0x03, 0x00, 0x00, 0x02, 0x06, 0x01, 0x00, 0x04, 0x0b, 0x08, 0x00, 0x09, 0x00, 0x00, 0x00
        /*0020*/ 	.byte	0x00, 0x00, 0x00, 0x00


//--------------------- .nv.info._Z7scatterPiS_S_S_i --------------------------
	.section	.nv.info._Z7scatterPiS_S_S_i,"",@"SHT_CUDA_INFO"
	.sectionflags	@""
	.align	4


	//----- nvinfo : EIATTR_CUDA_API_VERSION
	.align		4
        /*0000*/ 	.byte	0x04, 0x37
        /*0002*/ 	.short	(.L_37 - .L_36)
.L_36:
        /*0004*/ 	.word	0x00000082


	//----- nvinfo : EIATTR_KPARAM_INFO
	.align		4
.L_37:
        /*0008*/ 	.byte	0x04, 0x17
        /*000a*/ 	.short	(.L_39 - .L_38)
.L_38:
        /*000c*/ 	.word	0x00000000
        /*0010*/ 	.short	0x0004
        /*0012*/ 	.short	0x0020
        /*0014*/ 	.byte	0x00, 0xf0, 0x11, 0x00


	//----- nvinfo : EIATTR_KPARAM_INFO
	.align		4
.L_39:
        /*0018*/ 	.byte	0x04, 0x17
        /*001a*/ 	.short	(.L_41 - .L_40)
.L_40:
        /*001c*/ 	.word	0x00000000
        /*0020*/ 	.short	0x0003
        /*0022*/ 	.short	0x0018
        /*0024*/ 	.byte	0x00, 0xf5, 0x21, 0x00


	//----- nvinfo : EIATTR_KPARAM_INFO
	.align		4
.L_41:
        /*0028*/ 	.byte	0x04, 0x17
        /*002a*/ 	.short	(.L_43 - .L_42)
.L_42:
        /*002c*/ 	.word	0x00000000
        /*0030*/ 	.short	0x0002
        /*0032*/ 	.short	0x0010
        /*0034*/ 	.byte	0x00, 0xf5, 0x21, 0x00


	//----- nvinfo : EIATTR_KPARAM_INFO
	.align		4
.L_43:
        /*0038*/ 	.byte	0x04, 0x17
        /*003a*/ 	.short	(.L_45 - .L_44)
.L_44:
        /*003c*/ 	.word	0x00000000
        /*0040*/ 	.short	0x0001
        /*0042*/ 	.short	0x0008
        /*0044*/ 	.byte	0x00, 0xf5, 0x21, 0x00


	//----- nvinfo : EIATTR_KPARAM_INFO
	.align		4
.L_45:
        /*0048*/ 	.byte	0x04, 0x17
        /*004a*/ 	.short	(.L_47 - .L_46)
.L_46:
        /*004c*/ 	.word	0x00000000
        /*0050*/ 	.short	0x0000
        /*0052*/ 	.short	0x0000
        /*0054*/ 	.byte	0x00, 0xf5, 0x21, 0x00


	//----- nvinfo : EIATTR_SPARSE_MMA_MASK
	.align		4
.L_47:
        /*0058*/ 	.byte	0x03, 0x50
        /*005a*/ 	.short	0x0000


	//----- nvinfo : EIATTR_MAXREG_COUNT
	.align		4
        /*005c*/ 	.byte	0x03, 0x1b
        /*005e*/ 	.short	0x00ff


	//----- nvinfo : EIATTR_MERCURY_ISA_VERSION
	.align		4
        /*0060*/ 	.byte	0x03, 0x5f
        /*0062*/ 	.short	0x0101


	//----- nvinfo : EIATTR_VRC_CTA_INIT_COUNT
	.align		4
        /*0064*/ 	.byte	0x02, 0x4a
	.zero		1
	.zero		1


	//----- nvinfo : EIATTR_EXIT_INSTR_OFFSETS
	.align		4
        /*0068*/ 	.byte	0x04, 0x1c
        /*006a*/ 	.short	(.L_49 - .L_48)


	//   ....[0]....
.L_48:
        /*006c*/ 	.word	0x00000070


	//   ....[1]....
        /*0070*/ 	.word	0x000000d0


	//   ....[2]....
        /*0074*/ 	.word	0x00000170


	//----- nvinfo : EIATTR_CBANK_PARAM_SIZE
	.align		4
.L_49:
        /*0078*/ 	.byte	0x03, 0x19
        /*007a*/ 	.short	0x0024


	//----- nvinfo : EIATTR_PARAM_CBANK
	.align		4
        /*007c*/ 	.byte	0x04, 0x0a
        /*007e*/ 	.short	(.L_51 - .L_50)
	.align		4
.L_50:
        /*0080*/ 	.word	index@(.nv.constant0._Z7scatterPiS_S_S_i)
        /*0084*/ 	.short	0x0380
        /*0086*/ 	.short	0x0024


	//----- nvinfo : EIATTR_SW_WAR
	.align		4
.L_51:
        /*0088*/ 	.byte	0x04, 0x36
        /*008a*/ 	.short	(.L_53 - .L_52)
.L_52:
        /*008c*/ 	.word	0x00000008
.L_53:


//--------------------- .nv.info._Z9markValidPiS_i --------------------------
	.section	.nv.info._Z9markValidPiS_i,"",@"SHT_CUDA_INFO"
	.sectionflags	@""
	.align	4


	//----- nvinfo : EIATTR_CUDA_API_VERSION
	.align		4
        /*0000*/ 	.byte	0x04, 0x37
        /*0002*/ 	.short	(.L_55 - .L_54)
.L_54:
        /*0004*/ 	.word	0x00000082


	//----- nvinfo : EIATTR_KPARAM_INFO
	.align		4
.L_55:
        /*0008*/ 	.byte	0x04, 0x17
        /*000a*/ 	.short	(.L_57 - .L_56)
.L_56:
        /*000c*/ 	.word	0x00000000
        /*0010*/ 	.short	0x0002
        /*0012*/ 	.short	0x0010
        /*0014*/ 	.byte	0x00, 0xf0, 0x11, 0x00


	//----- nvinfo : EIATTR_KPARAM_INFO
	.align		4
.L_57:
        /*0018*/ 	.byte	0x04, 0x17
        /*001a*/ 	.short	(.L_59 - .L_58)
.L_58:
        /*001c*/ 	.word	0x00000000
        /*0020*/ 	.short	0x0001
        /*0022*/ 	.short	0x0008
        /*0024*/ 	.byte	0x00, 0xf5, 0x21, 0x00


	//----- nvinfo : EIATTR_KPARAM_INFO
	.align		4
.L_59:
        /*0028*/ 	.byte	0x04, 0x17
        /*002a*/ 	.short	(.L_61 - .L_60)
.L_60:
        /*002c*/ 	.word	0x00000000
        /*0030*/ 	.short	0x0000
        /*0032*/ 	.short	0x0000
        /*0034*/ 	.byte	0x00, 0xf5, 0x21, 0x00


	//----- nvinfo : EIATTR_SPARSE_MMA_MASK
	.align		4
.L_61:
        /*0038*/ 	.byte	0x03, 0x50
        /*003a*/ 	.short	0x0000


	//----- nvinfo : EIATTR_MAXREG_COUNT
	.align		4
        /*003c*/ 	.byte	0x03, 0x1b
        /*003e*/ 	.short	0x00ff


	//----- nvinfo : EIATTR_MERCURY_ISA_VERSION
	.align		4
        /*0040*/ 	.byte	0x03, 0x5f
        /*0042*/ 	.short	0x0101


	//----- nvinfo : EIATTR_VRC_CTA_INIT_COUNT
	.align		4
        /*0044*/ 	.byte	0x02, 0x4a
	.zero		1
	.zero		1


	//----- nvinfo : EIATTR_EXIT_INSTR_OFFSETS
	.align		4
        /*0048*/ 	.byte	0x04, 0x1c
        /*004a*/ 	.short	(.L_63 - .L_62)


	//   ....[0]....
.L_62:
        /*004c*/ 	.word	0x00000070


	//   ....[1]....
        /*0050*/ 	.word	0x00000110


	//----- nvinfo : EIATTR_CBANK_PARAM_SIZE
	.align		4
.L_63:
        /*0054*/ 	.byte	0x03, 0x19
        /*0056*/ 	.short	0x0014


	//----- nvinfo : EIATTR_PARAM_CBANK
	.align		4
        /*0058*/ 	.byte	0x04, 0x0a
        /*005a*/ 	.short	(.L_65 - .L_64)
	.align		4
.L_64:
        /*005c*/ 	.word	index@(.nv.constant0._Z9markValidPiS_i)
        /*0060*/ 	.short	0x0380
        /*0062*/ 	.short	0x0014


	//----- nvinfo : EIATTR_SW_WAR
	.align		4
.L_65:
        /*0064*/ 	.byte	0x04, 0x36
        /*0066*/ 	.short	(.L_67 - .L_66)
.L_66:
        /*0068*/ 	.word	0x00000008
.L_67:


//--------------------- .nv.info._Z13scanWarpLevelPiS_i --------------------------
	.section	.nv.info._Z13scanWarpLevelPiS_i,"",@"SHT_CUDA_INFO"
	.sectionflags	@""
	.align	4


	//----- nvinfo : EIATTR_CUDA_API_VERSION
	.align		4
        /*0000*/ 	.byte	0x04, 0x37
        /*0002*/ 	.short	(.L_69 - .L_68)
.L_68:
        /*0004*/ 	.word	0x00000082


	//----- nvinfo : EIATTR_KPARAM_INFO
	.align		4
.L_69:
        /*0008*/ 	.byte	0x04, 0x17
        /*000a*/ 	.short	(.L_71 - .L_70)
.L_70:
        /*000c*/ 	.word	0x00000000
        /*0010*/ 	.short	0x0002
        /*0012*/ 	.short	0x0010
        /*0014*/ 	.byte	0x00, 0xf0, 0x11, 0x00


	//----- nvinfo : EIATTR_KPARAM_INFO
	.align		4
.L_71:
        /*0018*/ 	.byte	0x04, 0x17
        /*001a*/ 	.short	(.L_73 - .L_72)
.L_72:
        /*001c*/ 	.word	0x00000000
        /*0020*/ 	.short	0x0001
        /*0022*/ 	.short	0x0008
        /*0024*/ 	.byte	0x00, 0xf5, 0x21, 0x00


	//----- nvinfo : EIATTR_KPARAM_INFO
	.align		4
.L_73:
        /*0028*/ 	.byte	0x04, 0x17
        /*002a*/ 	.short	(.L_75 - .L_74)
.L_74:
        /*002c*/ 	.word	0x00000000
        /*0030*/ 	.short	0x0000
        /*0032*/ 	.short	0x0000
        /*0034*/ 	.byte	0x00, 0xf5, 0x21, 0x00


	//----- nvinfo : EIATTR_SPARSE_MMA_MASK
	.align		4
.L_75:
        /*0038*/ 	.byte	0x03, 0x50
        /*003a*/ 	.short	0x0000


	//----- nvinfo : EIATTR_MAXREG_COUNT
	.align		4
        /*003c*/ 	.byte	0x03, 0x1b
        /*003e*/ 	.short	0x00ff


	//----- nvinfo : EIATTR_NUM_BARRIERS
	.align		4
        /*0040*/ 	.byte	0x02, 0x4c
        /*0042*/ 	.byte	0x01
	.zero		1


	//----- nvinfo : EIATTR_MERCURY_ISA_VERSION
	.align		4
        /*0044*/ 	.byte	0x03, 0x5f
        /*0046*/ 	.short	0x0101


	//----- nvinfo : EIATTR_COOP_GROUP_MASK_REGIDS
	.align		4
        /*0048*/ 	.byte	0x04, 0x29
        /*004a*/ 	.short	(.L_77 - .L_76)


	//   ....[0]....
.L_76:
        /*004c*/ 	.word	0xffffffff


	//   ....[1]....
        /*0050*/ 	.word	0xffffffff


	//   ....[2]....
        /*0054*/ 	.word	0xffffffff


	//   ....[3]....
        /*0058*/ 	.word	0xffffffff


	//   ....[4]....
        /*005c*/ 	.word	0xffffffff


	//   ....[5]....
        /*0060*/ 	.word	0xffffffff


	//   ....[6]....
        /*0064*/ 	.word	0xffffffff


	//   ....[7]....
        /*0068*/ 	.word	0xffffffff


	//   ....[8]....
        /*006c*/ 	.word	0xffffffff


	//   ....[9]....
        /*0070*/ 	.word	0xffffffff


	//   ....[10]....
        /*0074*/ 	.word	0x0500000b


	//   ....[11]....
        /*0078*/ 	.word	0x0500000b


	//   ....[12]....
        /*007c*/ 	.word	0x0500000b


	//   ....[13]....
        /*0080*/ 	.word	0x0500000b


	//   ....[14]....
        /*0084*/ 	.word	0x0500000b


	//----- nvinfo : EIATTR_COOP_GROUP_INSTR_OFFSETS
	.align		4
.L_77:
        /*0088*/ 	.byte	0x04, 0x28
        /*008a*/ 	.short	(.L_79 - .L_78)


	//   ....[0]....
.L_78:
        /*008c*/ 	.word	0x00000160


	//   ....[1]....
        /*0090*/ 	.word	0x000001a0


	//   ....[2]....
        /*0094*/ 	.word	0x000001d0


	//   ....[3]....
        /*0098*/ 	.word	0x00000200


	//   ....[4]....
        /*009c*/ 	.word	0x00000230


	//   ....[5]....
        /*00a0*/ 	.word	0x00000320


	//   ....[6]....
        /*00a4*/ 	.word	0x00000350


	//   ....[7]....
        /*00a8*/ 	.word	0x00000380


	//   ....[8]....
        /*00ac*/ 	.word	0x000003b0


	//   ....[9]....
        /*00b0*/ 	.word	0x000003e0


	//   ....[10]....
        /*00b4*/ 	.word	0x00000510


	//   ....[11]....
        /*00b8*/ 	.word	0x00000590


	//   ....[12]....
        /*00bc*/ 	.word	0x00000610


	//   ....[13]....
        /*00c0*/ 	.word	0x00000690


	//   ....[14]....
        /*00c4*/ 	.word	0x00000710


	//----- nvinfo : EIATTR_VRC_CTA_INIT_COUNT
	.align		4
.L_79:
        /*00c8*/ 	.byte	0x02, 0x4a
	.zero		1
	.zero		1


	//----- nvinfo : EIATTR_EXIT_INSTR_OFFSETS
	.align		4
        /*00cc*/ 	.byte	0x04, 0x1c
        /*00ce*/ 	.short	(.L_81 - .L_80)


	//   ....[0]....
.L_80:
        /*00d0*/ 	.word	0x00000460


	//   ....[1]....
        /*00d4*/ 	.word	0x000004b0


	//----- nvinfo : EIATTR_CRS_STACK_SIZE
	.align		4
.L_81:
        /*00d8*/ 	.byte	0x04, 0x1e
        /*00da*/ 	.short	(.L_83 - .L_82)
.L_82:
        /*00dc*/ 	.word	0x00000000


	//----- nvinfo : EIATTR_CBANK_PARAM_SIZE
	.align		4
.L_83:
        /*00e0*/ 	.byte	0x03, 0x19
        /*00e2*/ 	.short	0x0014


	//----- nvinfo : EIATTR_PARAM_CBANK
	.align		4
        /*00e4*/ 	.byte	0x04, 0x0a
        /*00e6*/ 	.short	(.L_85 - .L_84)
	.align		4
.L_84:
        /*00e8*/ 	.word	index@(.nv.constant0._Z13scanWarpLevelPiS_i)
        /*00ec*/ 	.short	0x0380
        /*00ee*/ 	.short	0x0014


	//----- nvinfo : EIATTR_SW_WAR
	.align		4
.L_85:
        /*00f0*/ 	.byte	0x04, 0x36
        /*00f2*/ 	.short	(.L_87 - .L_86)
.L_86:
        /*00f4*/ 	.word	0x00000008
.L_87:


//--------------------- .nv.info._Z20scanBankConflictFreePiS_i --------------------------
	.section	.nv.info._Z20scanBankConflictFreePiS_i,"",@"SHT_CUDA_INFO"
	.sectionflags	@""
	.align	4


	//----- nvinfo : EIATTR_CUDA_API_VERSION
	.align		4
        /*0000*/ 	.byte	0x04, 0x37
        /*0002*/ 	.short	(.L_89 - .L_88)
.L_88:
        /*0004*/ 	.word	0x00000082


	//----- nvinfo : EIATTR_KPARAM_INFO
	.align		4
.L_89:
        /*0008*/ 	.byte	0x04, 0x17
        /*000a*/ 	.short	(.L_91 - .L_90)
.L_90:
        /*000c*/ 	.word	0x00000000
        /*0010*/ 	.short	0x0002
        /*0012*/ 	.short	0x0010
        /*0014*/ 	.byte	0x00, 0xf0, 0x11, 0x00


	//----- nvinfo : EIATTR_KPARAM_INFO
	.align		4
.L_91:
        /*0018*/ 	.byte	0x04, 0x17
        /*001a*/ 	.short	(.L_93 - .L_92)
.L_92:
        /*001c*/ 	.word	0x00000000
        /*0020*/ 	.short	0x0001
        /*0022*/ 	.short	0x0008
        /*0024*/ 	.byte	0x00, 0xf5, 0x21, 0x00


	//----- nvinfo : EIATTR_KPARAM_INFO
	.align		4
.L_93:
        /*0028*/ 	.byte	0x04, 0x17
        /*002a*/ 	.short	(.L_95 - .L_94)
.L_94:
        /*002c*/ 	.word	0x00000000
        /*0030*/ 	.short	0x0000
        /*0032*/ 	.short	0x0000
        /*0034*/ 	.byte	0x00, 0xf5, 0x21, 0x00


	//----- nvinfo : EIATTR_SPARSE_MMA_MASK
	.align		4
.L_95:
        /*0038*/ 	.byte	0x03, 0x50
        /*003a*/ 	.short	0x0000


	//----- nvinfo : EIATTR_MAXREG_COUNT
	.align		4
        /*003c*/ 	.byte	0x03, 0x1b
        /*003e*/ 	.short	0x00ff


	//----- nvinfo : EIATTR_NUM_BARRIERS
	.align		4
        /*0040*/ 	.byte	0x02, 0x4c
        /*0042*/ 	.byte	0x01
	.zero		1


	//----- nvinfo : EIATTR_MERCURY_ISA_VERSION
	.align		4
        /*0044*/ 	.byte	0x03, 0x5f
        /*0046*/ 	.short	0x0101


	//----- nvinfo : EIATTR_VRC_CTA_INIT_COUNT
	.align		4
        /*0048*/ 	.byte	0x02, 0x4a
	.zero		1
	.zero		1


	//----- nvinfo : EIATTR_EXIT_INSTR_OFFSETS
	.align		4
        /*004c*/ 	.byte	0x04, 0x1c
        /*004e*/ 	.short	(.L_97 - .L_96)


	//   ....[0]....
.L_96:
        /*0050*/ 	.word	0x00000630


	//   ....[1]....
        /*0054*/ 	.word	0x00000680


	//----- nvinfo : EIATTR_CRS_STACK_SIZE
	.align		4
.L_97:
        /*0058*/ 	.byte	0x04, 0x1e
        /*005a*/ 	.short	(.L_99 - .L_98)
.L_98:
        /*005c*/ 	.word	0x00000000


	//----- nvinfo : EIATTR_CBANK_PARAM_SIZE
	.align		4
.L_99:
        /*0060*/ 	.byte	0x03, 0x19
        /*0062*/ 	.short	0x0014


	//----- nvinfo : EIATTR_PARAM_CBANK
	.align		4
        /*0064*/ 	.byte	0x04, 0x0a
        /*0066*/ 	.short	(.L_101 - .L_100)
	.align		4
.L_100:
        /*0068*/ 	.word	index@(.nv.constant0._Z20scanBankConflictFreePiS_i)
        /*006c*/ 	.short	0x0380
        /*006e*/ 	.short	0x0014


	//----- nvinfo : EIATTR_SW_WAR
	.align		4
.L_101:
        /*0070*/ 	.byte	0x04, 0x36
        /*0072*/ 	.short	(.L_103 - .L_102)
.L_102:
        /*0074*/ 	.word	0x00000008
.L_103:


//--------------------- .nv.info._Z17scanWorkEfficientPiS_i --------------------------
	.section	.nv.info._Z17scanWorkEfficientPiS_i,"",@"SHT_CUDA_INFO"
	.sectionflags	@""
	.align	4


	//----- nvinfo : EIATTR_CUDA_API_VERSION
	.align		4
        /*0000*/ 	.byte	0x04, 0x37
        /*0002*/ 	.short	(.L_105 - .L_104)
.L_104:
        /*0004*/ 	.word	0x00000082


	//----- nvinfo : EIATTR_KPARAM_INFO
	.align		4
.L_105:
        /*0008*/ 	.byte	0x04, 0x17
        /*000a*/ 	.short	(.L_107 - .L_106)
.L_106:
        /*000c*/ 	.word	0x00000000
        /*0010*/ 	.short	0x0002
        /*0012*/ 	.short	0x0010
        /*0014*/ 	.byte	0x00, 0xf0, 0x11, 0x00


	//----- nvinfo : EIATTR_KPARAM_INFO
	.align		4
.L_107:
        /*0018*/ 	.byte	0x04, 0x17
        /*001a*/ 	.short	(.L_109 - .L_108)
.L_108:
        /*001c*/ 	.word	0x00000000
        /*0020*/ 	.short	0x0001
        /*0022*/ 	.short	0x0008
        /*0024*/ 	.byte	0x00, 0xf5, 0x21, 0x00


	//----- nvinfo : EIATTR_KPARAM_INFO
	.align		4
.L_109:
        /*0028*/ 	.byte	0x04, 0x17
        /*002a*/ 	.short	(.L_111 - .L_110)
.L_110:
        /*002c*/ 	.word	0x00000000
        /*0030*/ 	.short	0x0000
        /*0032*/ 	.short	0x0000
        /*0034*/ 	.byte	0x00, 0xf5, 0x21, 0x00


	//----- nvinfo : EIATTR_SPARSE_MMA_MASK
	.align		4
.L_111:
        /*0038*/ 	.byte	0x03, 0x50
        /*003a*/ 	.short	0x0000


	//----- nvinfo : EIATTR_MAXREG_COUNT
	.align		4
        /*003c*/ 	.byte	0x03, 0x1b
        /*003e*/ 	.short	0x00ff


	//----- nvinfo : EIATTR_NUM_BARRIERS
	.align		4
        /*0040*/ 	.byte	0x02, 0x4c
        /*0042*/ 	.byte	0x01
	.zero		1


	//----- nvinfo : EIATTR_MERCURY_ISA_VERSION
	.align		4
        /*0044*/ 	.byte	0x03, 0x5f
        /*0046*/ 	.short	0x0101


	//----- nvinfo : EIATTR_VRC_CTA_INIT_COUNT
	.align		4
        /*0048*/ 	.byte	0x02, 0x4a
	.zero		1
	.zero		1


	//----- nvinfo : EIATTR_EXIT_INSTR_OFFSETS
	.align		4
        /*004c*/ 	.byte	0x04, 0x1c
        /*004e*/ 	.short	(.L_113 - .L_112)


	//   ....[0]....
.L_112:
        /*0050*/ 	.word	0x000003e0


	//   ....[1]....
        /*0054*/ 	.word	0x00000430


	//----- nvinfo : EIATTR_CBANK_PARAM_SIZE
	.align		4
.L_113:
        /*0058*/ 	.byte	0x03, 0x19
        /*005a*/ 	.short	0x0014


	//----- nvinfo : EIATTR_PARAM_CBANK
	.align		4
        /*005c*/ 	.byte	0x04, 0x0a
        /*005e*/ 	.short	(.L_115 - .L_114)
	.align		4
.L_114:
        /*0060*/ 	.word	index@(.nv.constant0._Z17scanWorkEfficientPiS_i)
        /*0064*/ 	.short	0x0380
        /*0066*/ 	.short	0x0014


	//----- nvinfo : EIATTR_SW_WAR
	.align		4
.L_115:
        /*0068*/ 	.byte	0x04, 0x36
        /*006a*/ 	.short	(.L_117 - .L_116)
.L_116:
        /*006c*/ 	.word	0x00000008
.L_117:


//--------------------- .nv.info._Z9scanNaivePiS_i --------------------------
	.section	.nv.info._Z9scanNaivePiS_i,"",@"SHT_CUDA_INFO"
	.sectionflags	@""
	.align	4


	//----- nvinfo : EIATTR_CUDA_API_VERSION
	.align		4
        /*0000*/ 	.byte	0x04, 0x37
        /*0002*/ 	.short	(.L_119 - .L_118)
.L_118:
        /*0004*/ 	.word	0x00000082


	//----- nvinfo : EIATTR_KPARAM_INFO
	.align		4
.L_119:
        /*0008*/ 	.byte	0x04, 0x17
        /*000a*/ 	.short	(.L_121 - .L_120)
.L_120:
        /*000c*/ 	.word	0x00000000
        /*0010*/ 	.short	0x0002
        /*0012*/ 	.short	0x0010
        /*0014*/ 	.byte	0x00, 0xf0, 0x11, 0x00


	//----- nvinfo : EIATTR_KPARAM_INFO
	.align		4
.L_121:
        /*0018*/ 	.byte	0x04, 0x17
        /*001a*/ 	.short	(.L_123 - .L_122)
.L_122:
        /*001c*/ 	.word	0x00000000
        /*0020*/ 	.short	0x0001
        /*0022*/ 	.short	0x0008
        /*0024*/ 	.byte	0x00, 0xf5, 0x21, 0x00


	//----- nvinfo : EIATTR_KPARAM_INFO
	.align		4
.L_123:
        /*0028*/ 	.byte	0x04, 0x17
        /*002a*/ 	.short	(.L_125 - .L_124)
.L_124:
        /*002c*/ 	.word	0x00000000
        /*0030*/ 	.short	0x0000
        /*0032*/ 	.short	0x0000
        /*0034*/ 	.byte	0x00, 0xf5, 0x21, 0x00


	//----- nvinfo : EIATTR_SPARSE_MMA_MASK
	.align		4
.L_125:
        /*0038*/ 	.byte	0x03, 0x50
        /*003a*/ 	.short	0x0000


	//----- nvinfo : EIATTR_MAXREG_COUNT
	.align		4
        /*003c*/ 	.byte	0x03, 0x1b
        /*003e*/ 	.short	0x00ff


	//----- nvinfo : EIATTR_NUM_BARRIERS
	.align		4
        /*0040*/ 	.byte	0x02, 0x4c
        /*0042*/ 	.byte	0x01
	.zero		1


	//----- nvinfo : EIATTR_MERCURY_ISA_VERSION
	.align		4
        /*0044*/ 	.byte	0x03, 0x5f
        /*0046*/ 	.short	0x0101


	//----- nvinfo : EIATTR_VRC_CTA_INIT_COUNT
	.align		4
        /*0048*/ 	.byte	0x02, 0x4a
	.zero		1
	.zero		1


	//----- nvinfo : EIATTR_EXIT_INSTR_OFFSETS
	.align		4
        /*004c*/ 	.byte	0x04, 0x1c
        /*004e*/ 	.short	(.L_127 - .L_126)


	//   ....[0]....
.L_126:
        /*0050*/ 	.word	0x00000500


	//   ....[1]....
        /*0054*/ 	.word	0x00000540


	//----- nvinfo : EIATTR_CRS_STACK_SIZE
	.align		4
.L_127:
        /*0058*/ 	.byte	0x04, 0x1e
        /*005a*/ 	.short	(.L_129 - .L_128)
.L_128:
        /*005c*/ 	.word	0x00000000


	//----- nvinfo : EIATTR_CBANK_PARAM_SIZE
	.align		4
.L_129:
        /*0060*/ 	.byte	0x03, 0x19
        /*0062*/ 	.short	0x0014


	//----- nvinfo : EIATTR_PARAM_CBANK
	.align		4
        /*0064*/ 	.byte	0x04, 0x0a
        /*0066*/ 	.short	(.L_131 - .L_130)
	.align		4
.L_130:
        /*0068*/ 	.word	index@(.nv.constant0._Z9scanNaivePiS_i)
        /*006c*/ 	.short	0x0380
        /*006e*/ 	.short	0x0014


	//----- nvinfo : EIATTR_SW_WAR
	.align		4
.L_131:
        /*0070*/ 	.byte	0x04, 0x36
        /*0072*/ 	.short	(.L_133 - .L_132)
.L_132:
        /*0074*/ 	.word	0x00000008
.L_133:


//--------------------- .nv.callgraph             --------------------------
	.section	.nv.callgraph,"",@"SHT_CUDA_CALLGRAPH"
	.align	4
	.sectionentsize	8
	.align		4
        /*0000*/ 	.word	0x00000000
	.align		4
        /*0004*/ 	.word	0xffffffff
	.align		4
        /*0008*/ 	.word	0x00000000
	.align		4
        /*000c*/ 	.word	0xfffffffe
	.align		4
        /*0010*/ 	.word	0x00000000
	.align		4
        /*0014*/ 	.word	0xfffffffd
	.align		4
        /*0018*/ 	.word	0x00000000
	.align		4
        /*001c*/ 	.word	0xfffffffc


//--------------------- .text._Z7scatterPiS_S_S_i --------------------------
	.section	.text._Z7scatterPiS_S_S_i,"ax",@progbits
	.align	128
        .global         _Z7scatterPiS_S_S_i
        .type           _Z7scatterPiS_S_S_i,@function
        .size           _Z7scatterPiS_S_S_i,(.L_x_32 - _Z7scatterPiS_S_S_i)
        .other          _Z7scatterPiS_S_S_i,@"STO_CUDA_ENTRY STV_DEFAULT"
_Z7scatterPiS_S_S_i:
.text._Z7scatterPiS_S_S_i:
[----:B------:R-:W-:Y:S01]  /*0000*/  LDC R1, c[0x0][0x37c] ;  /* 0x0000df00ff017b82 */ /* 0x000fe20000000800 */
[----:B------:R-:W0:Y:S07]  /*0010*/  S2R R0, SR_TID.X ;  /* 0x0000000000007919 */ /* 0x000e2e0000002100 */
[----:B------:R-:W0:Y:S01]  /*0020*/  S2UR UR4, SR_CTAID.X ;  /* 0x00000000000479c3 */ /* 0x000e220000002500 */
[----:B------:R-:W1:Y:S07]  /*0030*/  LDCU UR5, c[0x0][0x3a0] ;  /* 0x00007400ff0577ac */ /* 0x000e6e0008000800 */
[----:B------:R-:W0:Y:S02]  /*0040*/  LDC R7, c[0x0][0x360] ;  /* 0x0000d800ff077b82 */ /* 0x000e240000000800 */
[----:B0-----:R-:W-:-:S05]  /*0050*/  IMAD R7, R7, UR4, R0 ;  /* 0x0000000407077c24 */ /* 0x001fca000f8e0200 */
[----:B-1----:R-:W-:-:S13]  /*0060*/  ISETP.GE.AND P0, PT, R7, UR5, PT ;  /* 0x0000000507007c0c */ /* 0x002fda000bf06270 */
[----:B------:R-:W-:Y:S05]  /*0070*/  @P0 EXIT ;  /* 0x000000000000094d */ /* 0x000fea0003800000 */
[----:B------:R-:W0:Y:S01]  /*0080*/  LDC.64 R2, c[0x0][0x398] ;  /* 0x0000e600ff027b82 */ /* 0x000e220000000a00 */
[----:B------:R-:W1:Y:S01]  /*0090*/  LDCU.64 UR4, c[0x0][0x358] ;  /* 0x00006b00ff0477ac */ /* 0x000e620008000a00 */
[----:B0-----:R-:W-:-:S06]  /*00a0*/  IMAD.WIDE R2, R7, 0x4, R2 ;  /* 0x0000000407027825 */ /* 0x001fcc00078e0202 */
[----:B-1----:R-:W2:Y:S02]  /*00b0*/  LDG.E R2, desc[UR4][R2.64] ;  /* 0x0000000402027981 */ /* 0x002ea4000c1e1900 */
[----:B--2---:R-:W-:-:S13]  /*00c0*/  ISETP.NE.AND P0, PT, R2, RZ, PT ;  /* 0x000000ff0200720c */ /* 0x004fda0003f05270 */
[----:B------:R-:W-:Y:S05]  /*00d0*/  @!P0 EXIT ;  /* 0x000000000000894d */ /* 0x000fea0003800000 */
[----:B------:R-:W0:Y:S08]  /*00e0*/  LDC.64 R4, c[0x0][0x390] ;  /* 0x0000e400ff047b82 */ /* 0x000e300000000a00 */
[----:B------:R-:W1:Y:S01]  /*00f0*/  LDC.64 R2, c[0x0][0x388] ;  /* 0x0000e200ff027b82 */ /* 0x000e620000000a00 */
[----:B0-----:R-:W-:-:S06]  /*0100*/  IMAD.WIDE R4, R7, 0x4, R4 ;  /* 0x0000000407047825 */ /* 0x001fcc00078e0204 */
[----:B------:R-:W2:Y:S01]  /*0110*/  LDG.E R5, desc[UR4][R4.64] ;  /* 0x0000000404057981 */ /* 0x000ea2000c1e1900 */
[----:B-1----:R-:W-:Y:S02]  /*0120*/  IMAD.WIDE R2, R7, 0x4, R2 ;  /* 0x0000000407027825 */ /* 0x002fe400078e0202 */
[----:B------:R-:W2:Y:S04]  /*0130*/  LDC.64 R6, c[0x0][0x380] ;  /* 0x0000e000ff067b82 */ /* 0x000ea80000000a00 */
[----:B------:R-:W3:Y:S01]  /*0140*/  LDG.E R3, desc[UR4][R2.64] ;  /* 0x0000000402037981 */ /* 0x000ee2000c1e1900 */
[----:B--2---:R-:W-:-:S05]  /*0150*/  IMAD.WIDE R6, R5, 0x4, R6 ;  /* 0x0000000405067825 */ /* 0x004fca00078e0206 */
[----:B---3--:R-:W-:Y:S01]  /*0160*/  STG.E desc[UR4][R6.64+-0x4], R3 ;  /* 0xfffffc0306007986 */ /* 0x008fe2000c101904 */
[----:B------:R-:W-:Y:S05]  /*0170*/  EXIT ;  /* 0x000000000000794d */ /* 0x000fea0003800000 */
.L_x_0:
[----:B------:R-:W-:-:S00]  /*0180*/  BRA `(.L_x_0) ;  /* 0xfffffffc00fc7947 */ /* 0x000fc0000383ffff */
[----:B------:R-:W-:-:S00]  /*0190*/  NOP ;  /* 0x0000000000007918 */ /* 0x000fc00000000000 */
        /* <DEDUP_REMOVED lines=14> */
.L_x_32:


//--------------------- .text._Z9markValidPiS_i   --------------------------
	.section	.text._Z9markValidPiS_i,"ax",@progbits
	.align	128
        .global         _Z9markValidPiS_i
        .type           _Z9markValidPiS_i,@function
        .size           _Z9markValidPiS_i,(.L_x_33 - _Z9markValidPiS_i)
        .other          _Z9markValidPiS_i,@"STO_CUDA_ENTRY STV_DEFAULT"
_Z9markValidPiS_i:
.text._Z9markValidPiS_i:
        /* <DEDUP_REMOVED lines=9> */
[----:B------:R-:W1:Y:S07]  /*0090*/  LDCU.64 UR4, c[0x0][0x358] ;  /* 0x00006b00ff0477ac */ /* 0x000e6e0008000a00 */
[----:B------:R-:W2:Y:S01]  /*00a0*/  LDC.64 R4, c[0x0][0x380] ;  /* 0x0000e000ff047b82 */ /* 0x000ea20000000a00 */
[----:B0-----:R-:W-:-:S06]  /*00b0*/  IMAD.WIDE R2, R7, 0x4, R2 ;  /* 0x0000000407027825 */ /* 0x001fcc00078e0202 */
[----:B-1----:R-:W3:Y:S01]  /*00c0*/  LDG.E R2, desc[UR4][R2.64] ;  /* 0x0000000402027981 */ /* 0x002ee2000c1e1900 */
[----:B--2---:R-:W-:Y:S01]  /*00d0*/  IMAD.WIDE R4, R7, 0x4, R4 ;  /* 0x0000000407047825 */ /* 0x004fe200078e0204 */
[----:B---3--:R-:W-:-:S04]  /*00e0*/  ISETP.NE.AND P0, PT, R2, RZ, PT ;  /* 0x000000ff0200720c */ /* 0x008fc80003f05270 */
[----:B------:R-:W-:-:S05]  /*00f0*/  SEL R7, RZ, 0x1, !P0 ;  /* 0x00000001ff077807 */ /* 0x000fca0004000000 */
[----:B------:R-:W-:Y:S01]  /*0100*/  STG.E desc[UR4][R4.64], R7 ;  /* 0x0000000704007986 */ /* 0x000fe2000c101904 */
[----:B------:R-:W-:Y:S05]  /*0110*/  EXIT ;  /* 0x000000000000794d */ /* 0x000fea0003800000 */
.L_x_1:
        /* <DEDUP_REMOVED lines=14> */
.L_x_33:


//--------------------- .text._Z13scanWarpLevelPiS_i --------------------------
	.section	.text._Z13scanWarpLevelPiS_i,"ax",@progbits
	.align	128
        .global         _Z13scanWarpLevelPiS_i
        .type           _Z13scanWarpLevelPiS_i,@function
        .size           _Z13scanWarpLevelPiS_i,(.L_x_34 - _Z13scanWarpLevelPiS_i)
        .other          _Z13scanWarpLevelPiS_i,@"STO_CUDA_ENTRY STV_DEFAULT"
_Z13scanWarpLevelPiS_i:
.text._Z13scanWarpLevelPiS_i:
[----:B------:R-:W-:Y:S01]  /*0000*/  LDC R1, c[0x0][0x37c] ;  /* 0x0000df00ff017b82 */ /* 0x000fe20000000800 */
[----:B------:R-:W0:Y:S07]  /*0010*/  S2R R2, SR_TID.X ;  /* 0x0000000000027919 */ /* 0x000e2e0000002100 */
[----:B------:R-:W0:Y:S01]  /*0020*/  S2UR UR4, SR_CTAID.X ;  /* 0x00000000000479c3 */ /* 0x000e220000002500 */
[----:B------:R-:W1:Y:S01]  /*0030*/  LDCU UR5, c[0x0][0x390] ;  /* 0x00007200ff0577ac */ /* 0x000e620008000800 */
[----:B------:R-:W-:Y:S01]  /*0040*/  IMAD.MOV.U32 R6, RZ, RZ, RZ ;  /* 0x000000ffff067224 */ /* 0x000fe200078e00ff */
[----:B------:R-:W2:Y:S05]  /*0050*/  LDCU.64 UR6, c[0x0][0x358] ;  /* 0x00006b00ff0677ac */ /* 0x000eaa0008000a00 */
[----:B------:R-:W0:Y:S02]  /*0060*/  LDC R11, c[0x0][0x360] ;  /* 0x0000d800ff0b7b82 */ /* 0x000e240000000800 */
[----:B0-----:R-:W-:-:S05]  /*0070*/  IMAD R0, R11, UR4, R2 ;  /* 0x000000040b007c24 */ /* 0x001fca000f8e0202 */
[----:B-1----:R-:W-:-:S13]  /*0080*/  ISETP.GE.AND P0, PT, R0, UR5, PT ;  /* 0x0000000500007c0c */ /* 0x002fda000bf06270 */
[----:B------:R-:W0:Y:S02]  /*0090*/  @!P0 LDC.64 R4, c[0x0][0x388] ;  /* 0x0000e200ff048b82 */ /* 0x000e240000000a00 */
[----:B0-----:R-:W-:-:S05]  /*00a0*/  @!P0 IMAD.WIDE R4, R0, 0x4, R4 ;  /* 0x0000000400048825 */ /* 0x001fca00078e0204 */
[----:B--2---:R-:W2:Y:S01]  /*00b0*/  @!P0 LDG.E R6, desc[UR6][R4.64] ;  /* 0x0000000604068981 */ /* 0x004ea2000c1e1900 */
[----:B------:R-:W-:Y:S01]  /*00c0*/  LOP3.LUT R3, R2, 0x1f, RZ, 0xc0, !PT ;  /* 0x0000001f02037812 */ /* 0x000fe200078ec0ff */
[----:B------:R-:W0:Y:S01]  /*00d0*/  S2UR UR5, SR_CgaCtaId ;  /* 0x00000000000579c3 */ /* 0x000e220000008800 */
[----:B------:R-:W-:Y:S02]  /*00e0*/  UMOV UR4, 0x400 ;  /* 0x0000040000047882 */ /* 0x000fe40000000000 */
[C---:B------:R-:W-:Y:S02]  /*00f0*/  ISETP.NE.AND P1, PT, R3.reuse, RZ, PT ;  /* 0x000000ff0300720c */ /* 0x040fe40003f25270 */
[C---:B------:R-:W-:Y:S02]  /*0100*/  ISETP.GE.U32.AND P2, PT, R3.reuse, 0x2, PT ;  /* 0x000000020300780c */ /* 0x040fe40003f46070 */
[C---:B------:R-:W-:Y:S02]  /*0110*/  ISETP.GE.U32.AND P3, PT, R3.reuse, 0x4, PT ;  /* 0x000000040300780c */ /* 0x040fe40003f66070 */
[----:B------:R-:W-:-:S02]  /*0120*/  ISETP.GE.U32.AND P4, PT, R3, 0x8, PT ;  /* 0x000000080300780c */ /* 0x000fc40003f86070 */
[C---:B------:R-:W-:Y:S02]  /*0130*/  ISETP.GE.U32.AND P5, PT, R3.reuse, 0x10, PT ;  /* 0x000000100300780c */ /* 0x040fe40003fa6070 */
[----:B------:R-:W-:Y:S01]  /*0140*/  ISETP.NE.AND P6, PT, R3, 0x1f, PT ;  /* 0x0000001f0300780c */ /* 0x000fe20003fc5270 */
[----:B0-----:R-:W-:Y:S01]  /*0150*/  ULEA UR4, UR5, UR4, 0x18 ;  /* 0x0000000405047291 */ /* 0x001fe2000f8ec0ff */
[----:B--2---:R-:W0:Y:S02]  /*0160*/  SHFL.UP PT, R7, R6, 0x1, RZ ;  /* 0x0420000006077989 */ /* 0x004e2400000e00ff */
[----:B0-----:R-:W-:-:S05]  /*0170*/  SEL R7, R7, RZ, P1 ;  /* 0x000000ff07077207 */ /* 0x001fca0000800000 */
[----:B------:R-:W-:Y:S01]  /*0180*/  IMAD.IADD R7, R7, 0x1, R6 ;  /* 0x0000000107077824 */ /* 0x000fe200078e0206 */
[----:B------:R-:W-:-:S04]  /*0190*/  SHF.R.U32.HI R6, RZ, 0x3, R2 ;  /* 0x00000003ff067819 */ /* 0x000fc80000011602 */
[----:B------:R-:W0:Y:S02]  /*01a0*/  SHFL.UP PT, R8, R7, 0x2, RZ ;  /* 0x0440000007087989 */ /* 0x000e2400000e00ff */
[----:B0-----:R-:W-:-:S05]  /*01b0*/  SEL R8, R8, RZ, P2 ;  /* 0x000000ff08087207 */ /* 0x001fca0001000000 */
[----:B------:R-:W-:-:S05]  /*01c0*/  IMAD.IADD R8, R7, 0x1, R8 ;  /* 0x0000000107087824 */ /* 0x000fca00078e0208 */
        /* <DEDUP_REMOVED lines=8> */
[----:B------:R-:W-:Y:S01]  /*0250*/  IMAD.IADD R3, R5, 0x1, R4 ;  /* 0x0000000105037824 */ /* 0x000fe200078e0204 */
[----:B------:R-:W-:-:S05]  /*0260*/  LOP3.LUT R4, R6, 0x7c, RZ, 0xc0, !PT ;  /* 0x0000007c06047812 */ /* 0x000fca00078ec0ff */
[----:B------:R0:W-:Y:S01]  /*0270*/  @!P6 STS [R4+UR4], R3 ;  /* 0x000000030400e988 */ /* 0x0001e20008000804 */
[----:B------:R-:W-:Y:S01]  /*0280*/  BAR.SYNC.DEFER_BLOCKING 0x0 ;  /* 0x0000000000007b1d */ /* 0x000fe20000010000 */
[----:B------:R-:W-:-:S13]  /*0290*/  ISETP.GT.U32.AND P6, PT, R2, 0x1f, PT ;  /* 0x0000001f0200780c */ /* 0x000fda0003fc4070 */
[----:B0-----:R-:W-:Y:S05]  /*02a0*/  @P6 BRA `(.L_x_2) ;  /* 0x00000000005c6947 */ /* 0x001fea0003800000 */
[----:B------:R-:W-:Y:S01]  /*02b0*/  SHF.R.U32.HI R5, RZ, 0x5, R11 ;  /* 0x00000005ff057819 */ /* 0x000fe2000001160b */
[----:B------:R-:W-:Y:S01]  /*02c0*/  HFMA2 R6, -RZ, RZ, 0, 0 ;  /* 0x00000000ff067431 */ /* 0x000fe200000001ff */
[----:B------:R-:W-:Y:S02]  /*02d0*/  UMOV UR5, 0xffffffff ;  /* 0xffffffff00057882 */ /* 0x000fe40000000000 */
[C---:B------:R-:W-:Y:S02]  /*02e0*/  ISETP.GE.U32.AND P6, PT, R2.reuse, R5, PT ;  /* 0x000000050200720c */ /* 0x040fe40003fc6070 */
[----:B------:R-:W-:-:S11]  /*02f0*/  LEA R5, R2, UR4, 0x2 ;  /* 0x0000000402057c11 */ /* 0x000fd6000f8e10ff */
[----:B------:R0:W1:Y:S01]  /*0300*/  @!P6 LDS R6, [R5] ;  /* 0x000000000506e984 */ /* 0x0000620000000800 */
[----:B------:R-:W-:Y:S05]  /*0310*/  BRA.DIV UR5, `(.L_x_3) ;  /* 0x0000000205687947 */ /* 0x000fea000b800000 */
[----:B-1----:R-:W1:Y:S02]  /*0320*/  SHFL.UP PT, R7, R6, 0x1, RZ ;  /* 0x0420000006077989 */ /* 0x002e6400000e00ff */
[----:B-1----:R-:W-:-:S05]  /*0330*/  SEL R7, R7, RZ, P1 ;  /* 0x000000ff07077207 */ /* 0x002fca0000800000 */
[----:B------:R-:W-:-:S05]  /*0340*/  IMAD.IADD R7, R7, 0x1, R6 ;  /* 0x0000000107077824 */ /* 0x000fca00078e0206 */
[----:B------:R-:W1:Y:S02]  /*0350*/  SHFL.UP PT, R8, R7, 0x2, RZ ;  /* 0x0440000007087989 */ /* 0x000e6400000e00ff */
        /* <DEDUP_REMOVED lines=8> */
[----:B------:R1:W2:Y:S02]  /*03e0*/  SHFL.UP PT, R6, R10, 0x10, RZ ;  /* 0x060000000a067989 */ /* 0x0002a400000e00ff */
.L_x_9:
[----:B--2---:R-:W-:-:S05]  /*03f0*/  SEL R7, R6, RZ, P5 ;  /* 0x000000ff06077207 */ /* 0x004fca0002800000 */
[----:B-1----:R-:W-:-:S05]  /*0400*/  IMAD.IADD R10, R10, 0x1, R7 ;  /* 0x000000010a0a7824 */ /* 0x002fca00078e0207 */
[----:B------:R1:W-:Y:S02]  /*0410*/  STS [R5], R10 ;  /* 0x0000000a05007388 */ /* 0x0003e40000000800 */
.L_x_2:
[----:B------:R-:W-:Y:S05]  /*0420*/  WARPSYNC.ALL ;  /* 0x0000000000007948 */ /* 0x000fea0003800000 */
[----:B------:R-:W-:Y:S01]  /*0430*/  BAR.SYNC.DEFER_BLOCKING 0x0 ;  /* 0x0000000000007b1d */ /* 0x000fe20000010000 */
[----:B------:R-:W-:-:S13]  /*0440*/  ISETP.GE.U32.AND P1, PT, R2, 0x20, PT ;  /* 0x000000200200780c */ /* 0x000fda0003f26070 */
[----:B------:R2:W3:Y:S01]  /*0450*/  @P1 LDS R2, [R4+UR4+-0x4] ;  /* 0xfffffc0404021984 */ /* 0x0004e20008000800 */
[----:B------:R-:W-:Y:S05]  /*0460*/  @P0 EXIT ;  /* 0x000000000000094d */ /* 0x000fea0003800000 */
[----:B012---:R-:W0:Y:S01]  /*0470*/  LDC.64 R4, c[0x0][0x380] ;  /* 0x0000e000ff047b82 */ /* 0x007e220000000a00 */
[----:B---3--:R-:W-:Y:S01]  /*0480*/  @P1 IADD3 R3, PT, PT, R3, R2, RZ ;  /* 0x0000000203031210 */ /* 0x008fe20007ffe0ff */
[----:B0-----:R-:W-:-:S05]  /*0490*/  IMAD.WIDE R4, R0, 0x4, R4 ;  /* 0x0000000400047825 */ /* 0x001fca00078e0204 */
[----:B------:R-:W-:Y:S01]  /*04a0*/  STG.E desc[UR6][R4.64], R3 ;  /* 0x0000000304007986 */ /* 0x000fe2000c101906 */
[----:B------:R-:W-:Y:S05]  /*04b0*/  EXIT ;  /* 0x000000000000794d */ /* 0x000fea0003800000 */
.L_x_3:
[----:B-1----:R-:W-:Y:S02]  /*04c0*/  IMAD.MOV.U32 R14, RZ, RZ, R6 ;  /* 0x000000ffff0e7224 */ /* 0x002fe400078e0006 */
[----:B------:R-:W-:Y:S02]  /*04d0*/  IMAD.MOV.U32 R13, RZ, RZ, 0x1 ;  /* 0x00000001ff0d7424 */ /* 0x000fe400078e00ff */
[----:B------:R-:W-:Y:S02]  /*04e0*/  IMAD.MOV.U32 R16, RZ, RZ, RZ ;  /* 0x000000ffff107224 */ /* 0x000fe400078e00ff */
[----:B------:R-:W-:-:S07]  /*04f0*/  IMAD.MOV.U32 R11, RZ, RZ, -0x1 ;  /* 0xffffffffff0b7424 */ /* 0x000fce00078e00ff */
[----:B0-----:R-:W-:Y:S05]  /*0500*/  WARPSYNC.COLLECTIVE R11, `(.L_x_4) ;  /* 0x000000000b087348 */ /* 0x001fea0003c00000 */
[----:B------:R1:W2:Y:S02]  /*0510*/  SHFL.UP P6, R12, R14, R13, R16 ;  /* 0x0400000d0e0c7389 */ /* 0x0002a400000c0010 */
[----:B012---:R-:W-:Y:S05]  /*0520*/  ENDCOLLECTIVE ;  /* 0x000000000000791b */ /* 0x007fea0003800000 */
.L_x_4:
[----:B------:R-:W-:Y:S02]  /*0530*/  IMAD.MOV.U32 R13, RZ, RZ, 0x2 ;  /* 0x00000002ff0d7424 */ /* 0x000fe400078e00ff */
[----:B------:R-:W-:-:S05]  /*0540*/  IMAD.MOV.U32 R7, RZ, RZ, R12 ;  /* 0x000000ffff077224 */ /* 0x000fca00078e000c */
[----:B------:R-:W-:-:S04]  /*0550*/  SEL R7, R7, RZ, P1 ;  /* 0x000000ff07077207 */ /* 0x000fc80000800000 */
[----:B------:R-:W-:-:S05]  /*0560*/  IADD3 R7, PT, PT, R7, R6, RZ ;  /* 0x0000000607077210 */ /* 0x000fca0007ffe0ff */
[----:B------:R-:W-:-:S07]  /*0570*/  IMAD.MOV.U32 R14, RZ, RZ, R7 ;  /* 0x000000ffff0e7224 */ /* 0x000fce00078e0007 */
[----:B------:R-:W-:Y:S05]  /*0580*/  WARPSYNC.COLLECTIVE R11, `(.L_x_5) ;  /* 0x000000000b087348 */ /* 0x000fea0003c00000 */
[----:B------:R0:W1:Y:S02]  /*0590*/  SHFL.UP P6, R12, R14, R13, R16 ;  /* 0x0400000d0e0c7389 */ /* 0x00006400000c0010 */
[----:B01----:R-:W-:Y:S05]  /*05a0*/  ENDCOLLECTIVE ;  /* 0x000000000000791b */ /* 0x003fea0003800000 */
.L_x_5:
[----:B------:R-:W-:Y:S01]  /*05b0*/  MOV R13, 0x4 ;  /* 0x00000004000d7802 */ /* 0x000fe20000000f00 */
[----:B------:R-:W-:-:S05]  /*05c0*/  IMAD.MOV.U32 R8, RZ, RZ, R12 ;  /* 0x000000ffff087224 */ /* 0x000fca00078e000c */
[----:B------:R-:W-:-:S05]  /*05d0*/  SEL R8, R8, RZ, P2 ;  /* 0x000000ff08087207 */ /* 0x000fca0001000000 */
[----:B------:R-:W-:-:S04]  /*05e0*/  IMAD.IADD R8, R7, 0x1, R8 ;  /* 0x0000000107087824 */ /* 0x000fc800078e0208 */
[----:B------:R-:W-:-:S07]  /*05f0*/  IMAD.MOV.U32 R14, RZ, RZ, R8 ;  /* 0x000000ffff0e7224 */ /* 0x000fce00078e0008 */
[----:B------:R-:W-:Y:S05]  /*0600*/  WARPSYNC.COLLECTIVE R11, `(.L_x_6) ;  /* 0x000000000b087348 */ /* 0x000fea0003c00000 */
[----:B------:R0:W1:Y:S02]  /*0610*/  SHFL.UP P6, R12, R14, R13, R16 ;  /* 0x0400000d0e0c7389 */ /* 0x00006400000c0010 */
[----:B01----:R-:W-:Y:S05]  /*0620*/  ENDCOLLECTIVE ;  /* 0x000000000000791b */ /* 0x003fea0003800000 */
.L_x_6:
[----:B------:R-:W-:Y:S02]  /*0630*/  IMAD.MOV.U32 R13, RZ, RZ, 0x8 ;  /* 0x00000008ff0d7424 */ /* 0x000fe400078e00ff */
[----:B------:R-:W-:-:S05]  /*0640*/  IMAD.MOV.U32 R9, RZ, RZ, R12 ;  /* 0x000000ffff097224 */ /* 0x000fca00078e000c */
[----:B------:R-:W-:-:S05]  /*0650*/  SEL R9, R9, RZ, P3 ;  /* 0x000000ff09097207 */ /* 0x000fca0001800000 */
[----:B------:R-:W-:-:S04]  /*0660*/  IMAD.IADD R9, R8, 0x1, R9 ;  /* 0x0000000108097824 */ /* 0x000fc800078e0209 */
[----:B------:R-:W-:-:S07]  /*0670*/  IMAD.MOV.U32 R14, RZ, RZ, R9 ;  /* 0x000000ffff0e7224 */ /* 0x000fce00078e0009 */
[----:B------:R-:W-:Y:S05]  /*0680*/  WARPSYNC.COLLECTIVE R11, `(.L_x_7) ;  /* 0x000000000b087348 */ /* 0x000fea0003c00000 */
[----:B------:R0:W1:Y:S02]  /*0690*/  SHFL.UP P6, R12, R14, R13, R16 ;  /* 0x0400000d0e0c7389 */ /* 0x00006400000c0010 */
[----:B01----:R-:W-:Y:S05]  /*06a0*/  ENDCOLLECTIVE ;  /* 0x000000000000791b */ /* 0x003fea0003800000 */
.L_x_7:
        /* <DEDUP_REMOVED lines=8> */
.L_x_8:
[----:B------:R-:W-:Y:S01]  /*0730*/  IMAD.MOV.U32 R6, RZ, RZ, R12 ;  /* 0x000000ffff067224 */ /* 0x000fe200078e000c */
[----:B------:R-:W-:Y:S06]  /*0740*/  BRA `(.L_x_9) ;  /* 0xfffffffc00287947 */ /* 0x000fec000383ffff */
.L_x_10:
        /* <DEDUP_REMOVED lines=11> */
.L_x_34:


//--------------------- .text._Z20scanBankConflictFreePiS_i --------------------------
	.section	.text._Z20scanBankConflictFreePiS_i,"ax",@progbits
	.align	128
        .global         _Z20scanBankConflictFreePiS_i
        .type           _Z20scanBankConflictFreePiS_i,@function
        .size           _Z20scanBankConflictFreePiS_i,(.L_x_35 - _Z20scanBankConflictFreePiS_i)
        .other          _Z20scanBankConflictFreePiS_i,@"STO_CUDA_ENTRY STV_DEFAULT"
_Z20scanBankConflictFreePiS_i:
.text._Z20scanBankConflictFreePiS_i:
[----:B------:R-:W-:Y:S01]  /*0000*/  LDC R1, c[0x0][0x37c] ;  /* 0x0000df00ff017b82 */ /* 0x000fe20000000800 */
[----:B------:R-:W0:Y:S07]  /*0010*/  S2R R3, SR_TID.X ;  /* 0x0000000000037919 */ /* 0x000e2e0000002100 */
[----:B------:R-:W1:Y:S01]  /*0020*/  LDC R4, c[0x0][0x360] ;  /* 0x0000d800ff047b82 */ /* 0x000e620000000800 */
[----:B------:R-:W2:Y:S01]  /*0030*/  LDCU UR5, c[0x0][0x390] ;  /* 0x00007200ff0577ac */ /* 0x000ea20008000800 */
[----:B------:R-:W-:-:S02]  /*0040*/  IMAD.MOV.U32 R7, RZ, RZ, RZ ;  /* 0x000000ffff077224 */ /* 0x000fc400078e00ff */
[----:B------:R-:W-:Y:S01]  /*0050*/  IMAD.MOV.U32 R12, RZ, RZ, RZ ;  /* 0x000000ffff0c7224 */ /* 0x000fe200078e00ff */
[----:B------:R-:W3:Y:S03]  /*0060*/  LDCU.64 UR8, c[0x0][0x358] ;  /* 0x00006b00ff0877ac */ /* 0x000ee60008000a00 */
[----:B------:R-:W0:Y:S01]  /*0070*/  S2UR UR4, SR_CTAID.X ;  /* 0x00000000000479c3 */ /* 0x000e220000002500 */
[----:B-1----:R-:W-:Y:S01]  /*0080*/  SHF.R.U32.HI R5, RZ, 0x1, R4 ;  /* 0x00000001ff057819 */ /* 0x002fe20000011604 */
[----:B0-----:R-:W-:-:S04]  /*0090*/  IMAD R2, R4, UR4, R3 ;  /* 0x0000000404027c24 */ /* 0x001fc8000f8e0203 */
[C---:B------:R-:W-:Y:S01]  /*00a0*/  IMAD.IADD R0, R2.reuse, 0x1, R5 ;  /* 0x0000000102007824 */ /* 0x040fe200078e0205 */
[----:B--2---:R-:W-:-:S04]  /*00b0*/  ISETP.GE.AND P0, PT, R2, UR5, PT ;  /* 0x0000000502007c0c */ /* 0x004fc8000bf06270 */
[----:B------:R-:W-:-:S09]  /*00c0*/  ISETP.GE.U32.AND P1, PT, R0, UR5, PT ;  /* 0x0000000500007c0c */ /* 0x000fd2000bf26070 */
[----:B------:R-:W0:Y:S08]  /*00d0*/  @!P0 LDC.64 R8, c[0x0][0x388] ;  /* 0x0000e200ff088b82 */ /* 0x000e300000000a00 */
[----:B------:R-:W1:Y:S01]  /*00e0*/  @!P1 LDC.64 R10, c[0x0][0x388] ;  /* 0x0000e200ff0a9b82 */ /* 0x000e620000000a00 */
[----:B0-----:R-:W-:-:S05]  /*00f0*/  @!P0 IMAD.WIDE R8, R2, 0x4, R8 ;  /* 0x0000000402088825 */ /* 0x001fca00078e0208 */
[----:B---3--:R-:W2:Y:S01]  /*0100*/  @!P0 LDG.E R7, desc[UR8][R8.64] ;  /* 0x0000000808078981 */ /* 0x008ea2000c1e1900 */
[----:B-1----:R-:W-:-:S05]  /*0110*/  @!P1 IMAD.WIDE.U32 R10, R0, 0x4, R10 ;  /* 0x00000004000a9825 */ /* 0x002fca00078e000a */
[----:B------:R-:W3:Y:S01]  /*0120*/  @!P1 LDG.E R12, desc[UR8][R10.64] ;  /* 0x000000080a0c9981 */ /* 0x000ee2000c1e1900 */
[----:B------:R-:W0:Y:S01]  /*0130*/  S2UR UR5, SR_CgaCtaId ;  /* 0x00000000000579c3 */ /* 0x000e220000008800 */
[----:B------:R-:W-:Y:S01]  /*0140*/  UMOV UR4, 0x400 ;  /* 0x0000040000047882 */ /* 0x000fe20000000000 */
[----:B------:R-:W-:Y:S01]  /*0150*/  ISETP.GE.U32.AND P0, PT, R4, 0x2, PT ;  /* 0x000000020400780c */ /* 0x000fe20003f06070 */
[----:B0-----:R-:W-:-:S06]  /*0160*/  ULEA UR4, UR5, UR4, 0x18 ;  /* 0x0000000405047291 */ /* 0x001fcc000f8ec0ff */
[----:B------:R-:W-:-:S05]  /*0170*/  LEA R6, R3, UR4, 0x2 ;  /* 0x0000000403067c11 */ /* 0x000fca000f8e10ff */
[----:B------:R-:W-:Y:S01]  /*0180*/  IMAD R5, R5, 0x4, R6 ;  /* 0x0000000405057824 */ /* 0x000fe200078e0206 */
[----:B------:R-:W-:Y:S01]  /*0190*/  UMOV UR5, 0x1 ;  /* 0x0000000100057882 */ /* 0x000fe20000000000 */
[----:B--2---:R0:W-:Y:S04]  /*01a0*/  STS [R6], R7 ;  /* 0x0000000706007388 */ /* 0x0041e80000000800 */
[----:B---3--:R0:W-:Y:S01]  /*01b0*/  STS [R5], R12 ;  /* 0x0000000c05007388 */ /* 0x0081e20000000800 */
[----:B------:R-:W-:Y:S05]  /*01c0*/  @!P0 BRA `(.L_x_11) ;  /* 0x0000000000748947 */ /* 0x000fea0003800000 */
[----:B------:R-:W-:Y:S01]  /*01d0*/  LEA R14, R3, 0x1, 0x1 ;  /* 0x00000001030e7811 */ /* 0x000fe200078e08ff */
[----:B0-----:R-:W-:Y:S01]  /*01e0*/  IMAD.MOV.U32 R7, RZ, RZ, R4 ;  /* 0x000000ffff077224 */ /* 0x001fe200078e0004 */
[----:B------:R-:W-:-:S06]  /*01f0*/  UMOV UR5, 0x1 ;  /* 0x0000000100057882 */ /* 0x000fcc0000000000 */
.L_x_14:
[----:B------:R-:W-:Y:S01]  /*0200*/  SHF.R.U32.HI R12, RZ, 0x1, R7 ;  /* 0x00000001ff0c7819 */ /* 0x000fe20000011607 */
[----:B------:R-:W-:Y:S01]  /*0210*/  BAR.SYNC.DEFER_BLOCKING 0x0 ;  /* 0x0000000000007b1d */ /* 0x000fe20000010000 */
[----:B------:R-:W-:Y:S02]  /*0220*/  ISETP.GT.U32.AND P1, PT, R7, 0x3, PT ;  /* 0x000000030700780c */ /* 0x000fe40003f24070 */
[----:B------:R-:W-:-:S03]  /*0230*/  ISETP.GE.U32.AND P0, PT, R3, R12, PT ;  /* 0x0000000c0300720c */ /* 0x000fc60003f06070 */
[----:B------:R-:W-:Y:S10]  /*0240*/  BSSY.RECONVERGENT B0, `(.L_x_12) ;  /* 0x0000012000007945 */ /* 0x000ff40003800200 */
[----:B------:R-:W-:Y:S05]  /*0250*/  @P0 BRA `(.L_x_13) ;  /* 0x0000000000400947 */ /* 0x000fea0003800000 */
[----:B------:R-:W-:-:S04]  /*0260*/  IMAD R7, R14, UR5, RZ ;  /* 0x000000050e077c24 */ /* 0x000fc8000f8e02ff */
[C---:B------:R-:W-:Y:S02]  /*0270*/  VIADD R8, R7.reuse, 0xffffffff ;  /* 0xffffffff07087836 */ /* 0x040fe40000000000 */
[C---:B------:R-:W-:Y:S02]  /*0280*/  VIADD R9, R7.reuse, UR5 ;  /* 0x0000000507097c36 */ /* 0x040fe40008000000 */
[----:B------:R-:W-:Y:S02]  /*0290*/  VIADD R11, R7, 0x4 ;  /* 0x00000004070b7836 */ /* 0x000fe40000000000 */
[----:B------:R-:W-:Y:S02]  /*02a0*/  VIADD R10, R8, UR5 ;  /* 0x00000005080a7c36 */ /* 0x000fe40008000000 */
[----:B------:R-:W-:Y:S01]  /*02b0*/  VIADD R13, R9, 0x4 ;  /* 0x00000004090d7836 */ /* 0x000fe20000000000 */
[----:B------:R-:W-:-:S04]  /*02c0*/  SHF.R.S32.HI R8, RZ, R11, R8 ;  /* 0x0000000bff087219 */ /* 0x000fc80000011408 */
[----:B------:R-:W-:Y:S02]  /*02d0*/  SHF.R.S32.HI R10, RZ, R13, R10 ;  /* 0x0000000dff0a7219 */ /* 0x000fe4000001140a */
[----:B------:R-:W-:Y:S02]  /*02e0*/  LEA.HI.SX32 R8, R8, R7, 0x16 ;  /* 0x0000000708087211 */ /* 0x000fe400078fb2ff */
[----:B------:R-:W-:Y:S02]  /*02f0*/  LEA.HI.SX32 R10, R10, R9, 0x16 ;  /* 0x000000090a0a7211 */ /* 0x000fe400078fb2ff */
[----:B------:R-:W-:Y:S02]  /*0300*/  LEA R8, R8, UR4, 0x2 ;  /* 0x0000000408087c11 */ /* 0x000fe4000f8e10ff */
[----:B------:R-:W-:-:S04]  /*0310*/  LEA R10, R10, UR4, 0x2 ;  /* 0x000000040a0a7c11 */ /* 0x000fc8000f8e10ff */
[----:B------:R-:W-:Y:S04]  /*0320*/  LDS R8, [R8+-0x4] ;  /* 0xfffffc0008087984 */ /* 0x000fe80000000800 */
[----:B------:R-:W0:Y:S02]  /*0330*/  LDS R7, [R10+-0x4] ;  /* 0xfffffc000a077984 */ /* 0x000e240000000800 */
[----:B0-----:R-:W-:-:S05]  /*0340*/  IMAD.IADD R7, R8, 0x1, R7 ;  /* 0x0000000108077824 */ /* 0x001fca00078e0207 */
[----:B------:R0:W-:Y:S02]  /*0350*/  STS [R10+-0x4], R7 ;  /* 0xfffffc070a007388 */ /* 0x0001e40000000800 */
.L_x_13:
[----:B------:R-:W-:Y:S05]  /*0360*/  BSYNC.RECONVERGENT B0 ;  /* 0x0000000000007941 */ /* 0x000fea0003800200 */
.L_x_12:
[----:B------:R-:W-:Y:S01]  /*0370*/  USHF.L.U32 UR5, UR5, 0x1, URZ ;  /* 0x0000000105057899 */ /* 0x000fe200080006ff */
[----:B0-----:R-:W-:Y:S01]  /*0380*/  IMAD.MOV.U32 R7, RZ, RZ, R12 ;  /* 0x000000ffff077224 */ /* 0x001fe200078e000c */
[----:B------:R-:W-:Y:S10]  /*0390*/  @P1 BRA `(.L_x_14) ;  /* 0xfffffffc00981947 */ /* 0x000ff4000383ffff */
.L_x_11:
[----:B------:R-:W-:-:S13]  /*03a0*/  ISETP.NE.AND P0, PT, R3, RZ, PT ;  /* 0x000000ff0300720c */ /* 0x000fda0003f05270 */
[----:B0-----:R-:W-:-:S05]  /*03b0*/  @!P0 LEA R7, R4, UR4, 0x2 ;  /* 0x0000000404078c11 */ /* 0x001fca000f8e10ff */
[----:B------:R0:W-:Y:S01]  /*03c0*/  @!P0 STS [R7+-0x4], RZ ;  /* 0xfffffcff07008388 */ /* 0x0001e20000000800 */
[----:B------:R-:W-:-:S13]  /*03d0*/  ISETP.GE.U32.AND P0, PT, R4, 0x2, PT ;  /* 0x000000020400780c */ /* 0x000fda0003f06070 */
[----:B0-----:R-:W-:Y:S05]  /*03e0*/  @!P0 BRA `(.L_x_15) ;  /* 0x0000000000708947 */ /* 0x001fea0003800000 */
[----:B------:R-:W-:Y:S01]  /*03f0*/  LEA R12, R3, 0x1, 0x1 ;  /* 0x00000001030c7811 */ /* 0x000fe200078e08ff */
[----:B------:R-:W-:-:S06]  /*0400*/  UMOV UR6, 0x1 ;  /* 0x0000000100067882 */ /* 0x000fcc0000000000 */
.L_x_18:
[----:B------:R-:W-:Y:S01]  /*0410*/  BAR.SYNC.DEFER_BLOCKING 0x0 ;  /* 0x0000000000007b1d */ /* 0x000fe20000010000 */
[----:B------:R-:W-:Y:S01]  /*0420*/  ISETP.GE.U32.AND P0, PT, R3, UR6, PT ;  /* 0x0000000603007c0c */ /* 0x000fe2000bf06070 */
[----:B------:R-:W-:Y:S02]  /*0430*/  USHF.L.U32 UR6, UR6, 0x1, URZ ;  /* 0x0000000106067899 */ /* 0x000fe400080006ff */
[----:B------:R-:W-:Y:S02]  /*0440*/  USHF.R.U32.HI UR5, URZ, 0x1, UR5 ;  /* 0x00000001ff057899 */ /* 0x000fe40008011605 */
[----:B------:R-:W-:Y:S02]  /*0450*/  BSSY.RECONVERGENT B0, `(.L_x_16) ;  /* 0x0000014000007945 */ /* 0x000fe40003800200 */
[----:B------:R-:W-:-:S06]  /*0460*/  ISETP.LE.U32.AND P1, PT, R4, UR6, PT ;  /* 0x0000000604007c0c */ /* 0x000fcc000bf23070 */
[----:B0-----:R-:W-:Y:S07]  /*0470*/  @P0 BRA `(.L_x_17) ;  /* 0x0000000000440947 */ /* 0x001fee0003800000 */
        /* <DEDUP_REMOVED lines=11> */
[----:B------:R-:W-:-:S03]  /*0530*/  LEA R10, R10, UR4, 0x2 ;  /* 0x000000040a0a7c11 */ /* 0x000fc6000f8e10ff */
[----:B------:R-:W-:Y:S04]  /*0540*/  LDS R7, [R8+-0x4] ;  /* 0xfffffc0008077984 */ /* 0x000fe80000000800 */
[----:B------:R-:W0:Y:S02]  /*0550*/  LDS R9, [R10+-0x4] ;  /* 0xfffffc000a097984 */ /* 0x000e240000000800 */
[----:B0-----:R-:W-:Y:S02]  /*0560*/  IMAD.IADD R7, R7, 0x1, R9 ;  /* 0x0000000107077824 */ /* 0x001fe400078e0209 */
[----:B------:R0:W-:Y:S04]  /*0570*/  STS [R8+-0x4], R9 ;  /* 0xfffffc0908007388 */ /* 0x0001e80000000800 */
[----:B------:R0:W-:Y:S02]  /*0580*/  STS [R10+-0x4], R7 ;  /* 0xfffffc070a007388 */ /* 0x0001e40000000800 */
.L_x_17:
[----:B------:R-:W-:Y:S05]  /*0590*/  BSYNC.RECONVERGENT B0 ;  /* 0x0000000000007941 */ /* 0x000fea0003800200 */
.L_x_16:
[----:B------:R-:W-:Y:S05]  /*05a0*/  @!P1 BRA `(.L_x_18) ;  /* 0xfffffffc00989947 */ /* 0x000fea000383ffff */
.L_x_15:
[----:B------:R-:W1:Y:S01]  /*05b0*/  LDCU UR7, c[0x0][0x390] ;  /* 0x00007200ff0777ac */ /* 0x000e620008000800 */
[----:B------:R-:W-:Y:S01]  /*05c0*/  BAR.SYNC.DEFER_BLOCKING 0x0 ;  /* 0x0000000000007b1d */ /* 0x000fe20000010000 */
[----:B-1----:R-:W-:Y:S02]  /*05d0*/  ISETP.GE.AND P0, PT, R2, UR7, PT ;  /* 0x0000000702007c0c */ /* 0x002fe4000bf06270 */
[----:B------:R-:W-:-:S11]  /*05e0*/  ISETP.GE.U32.AND P1, PT, R0, UR7, PT ;  /* 0x0000000700007c0c */ /* 0x000fd6000bf26070 */
[----:B0-----:R-:W0:Y:S01]  /*05f0*/  @!P0 LDS R7, [R6] ;  /* 0x0000000006078984 */ /* 0x001e220000000800 */
[----:B------:R-:W1:Y:S02]  /*0600*/  @!P0 LDC.64 R8, c[0x0][0x380] ;  /* 0x0000e000ff088b82 */ /* 0x000e640000000a00 */
[----:B-1----:R-:W-:-:S05]  /*0610*/  @!P0 IMAD.WIDE R2, R2, 0x4, R8 ;  /* 0x0000000402028825 */ /* 0x002fca00078e0208 */
[----:B0-----:R0:W-:Y:S01]  /*0620*/  @!P0 STG.E desc[UR8][R2.64], R7 ;  /* 0x0000000702008986 */ /* 0x0011e2000c101908 */
[----:B------:R-:W-:Y:S05]  /*0630*/  @P1 EXIT ;  /* 0x000000000000194d */ /* 0x000fea0003800000 */
[----:B------:R-:W1:Y:S01]  /*0640*/  LDS R5, [R5] ;  /* 0x0000000005057984 */ /* 0x000e620000000800 */
[----:B0-----:R-:W0:Y:S02]  /*0650*/  LDC.64 R2, c[0x0][0x380] ;  /* 0x0000e000ff027b82 */ /* 0x001e240000000a00 */
[----:B0-----:R-:W-:-:S05]  /*0660*/  IMAD.WIDE.U32 R2, R0, 0x4, R2 ;  /* 0x0000000400027825 */ /* 0x001fca00078e0002 */
[----:B-1----:R-:W-:Y:S01]  /*0670*/  STG.E desc[UR8][R2.64], R5 ;  /* 0x0000000502007986 */ /* 0x002fe2000c101908 */
[----:B------:R-:W-:Y:S05]  /*0680*/  EXIT ;  /* 0x000000000000794d */ /* 0x000fea0003800000 */
.L_x_19:
        /* <DEDUP_REMOVED lines=15> */
.L_x_35:


//--------------------- .text._Z17scanWorkEfficientPiS_i --------------------------
	.section	.text._Z17scanWorkEfficientPiS_i,"ax",@progbits
	.align	128
        .global         _Z17scanWorkEfficientPiS_i
        .type           _Z17scanWorkEfficientPiS_i,@function
        .size           _Z17scanWorkEfficientPiS_i,(.L_x_36 - _Z17scanWorkEfficientPiS_i)
        .other          _Z17scanWorkEfficientPiS_i,@"STO_CUDA_ENTRY STV_DEFAULT"
_Z17scanWorkEfficientPiS_i:
.text._Z17scanWorkEfficientPiS_i:
        /* <DEDUP_REMOVED lines=12> */
[----:B------:R-:W0:Y:S01]  /*00c0*/  S2UR UR5, SR_CgaCtaId ;  /* 0x00000000000579c3 */ /* 0x000e220000008800 */
[----:B------:R-:W-:Y:S01]  /*00d0*/  UMOV UR4, 0x400 ;  /* 0x0000040000047882 */ /* 0x000fe20000000000 */
[C---:B------:R-:W-:Y:S01]  /*00e0*/  VIADD R6, R2.reuse, 0xffffffff ;  /* 0xffffffff02067836 */ /* 0x040fe20000000000 */
[C---:B------:R-:W-:Y:S02]  /*00f0*/  ISETP.GE.U32.AND P2, PT, R2.reuse, 0x2, PT ;  /* 0x000000020200780c */ /* 0x040fe40003f46070 */
[----:B------:R-:W-:Y:S02]  /*0100*/  ISETP.GE.U32.AND P1, PT, R2, 0x2, PT ;  /* 0x000000020200780c */ /* 0x000fe40003f26070 */
[----:B------:R-:W-:Y:S01]  /*0110*/  ISETP.NE.AND P0, PT, R9, R6, PT ;  /* 0x000000060900720c */ /* 0x000fe20003f05270 */
[----:B0-----:R-:W-:-:S06]  /*0120*/  ULEA UR4, UR5, UR4, 0x18 ;  /* 0x0000000405047291 */ /* 0x001fcc000f8ec0ff */
[----:B------:R-:W-:-:S05]  /*0130*/  LEA R6, R9, UR4, 0x2 ;  /* 0x0000000409067c11 */ /* 0x000fca000f8e10ff */
[----:B--2---:R0:W-:Y:S01]  /*0140*/  STS [R6], R3 ;  /* 0x0000000306007388 */ /* 0x0041e20000000800 */
[----:B------:R-:W-:Y:S06]  /*0150*/  BAR.SYNC.DEFER_BLOCKING 0x0 ;  /* 0x0000000000007b1d */ /* 0x000fec0000010000 */
[----:B------:R-:W-:Y:S05]  /*0160*/  @!P2 BRA `(.L_x_20) ;  /* 0x000000000040a947 */ /* 0x000fea0003800000 */
[----:B0-----:R-:W-:Y:S01]  /*0170*/  LEA R3, R9, 0x2, 0x1 ;  /* 0x0000000209037811 */ /* 0x001fe200078e08ff */
[----:B------:R-:W-:-:S07]  /*0180*/  IMAD.MOV.U32 R4, RZ, RZ, 0x1 ;  /* 0x00000001ff047424 */ /* 0x000fce00078e00ff */
.L_x_21:
[----:B------:R-:W-:-:S04]  /*0190*/  IMAD R7, R3, R4, RZ ;  /* 0x0000000403077224 */ /* 0x000fc800078e02ff */
[----:B------:R-:W-:-:S05]  /*01a0*/  VIADD R5, R7, 0xffffffff ;  /* 0xffffffff07057836 */ /* 0x000fca0000000000 */
[----:B------:R-:W-:-:S13]  /*01b0*/  ISETP.GE.U32.AND P2, PT, R5, R2, PT ;  /* 0x000000020500720c */ /* 0x000fda0003f46070 */
[----:B------:R-:W-:-:S04]  /*01c0*/  @!P2 IADD3 R5, PT, PT, R7, -R4, RZ ;  /* 0x800000040705a210 */ /* 0x000fc80007ffe0ff */
[----:B------:R-:W-:-:S05]  /*01d0*/  @!P2 LEA R5, R5, UR4, 0x2 ;  /* 0x000000040505ac11 */ /* 0x000fca000f8e10ff */
[C---:B------:R-:W-:Y:S02]  /*01e0*/  @!P2 IMAD R7, R4.reuse, 0x4, R5 ;  /* 0x000000040407a824 */ /* 0x040fe400078e0205 */
[----:B------:R-:W-:Y:S01]  /*01f0*/  @!P2 LDS R5, [R5+-0x4] ;  /* 0xfffffc000505a984 */ /* 0x000fe20000000800 */
[----:B------:R-:W-:-:S03]  /*0200*/  IMAD.SHL.U32 R4, R4, 0x2, RZ ;  /* 0x0000000204047824 */ /* 0x000fc600078e00ff */
[----:B------:R-:W0:Y:S02]  /*0210*/  @!P2 LDS R8, [R7+-0x4] ;  /* 0xfffffc000708a984 */ /* 0x000e240000000800 */
[----:B0-----:R-:W-:-:S05]  /*0220*/  @!P2 IMAD.IADD R8, R5, 0x1, R8 ;  /* 0x000000010508a824 */ /* 0x001fca00078e0208 */
[----:B------:R1:W-:Y:S01]  /*0230*/  @!P2 STS [R7+-0x4], R8 ;  /* 0xfffffc080700a388 */ /* 0x0003e20000000800 */
[----:B------:R-:W-:Y:S01]  /*0240*/  BAR.SYNC.DEFER_BLOCKING 0x0 ;  /* 0x0000000000007b1d */ /* 0x000fe20000010000 */
[----:B------:R-:W-:-:S13]  /*0250*/  ISETP.GE.U32.AND P2, PT, R4, R2, PT ;  /* 0x000000020400720c */ /* 0x000fda0003f46070 */
[----:B-1----:R-:W-:Y:S05]  /*0260*/  @!P2 BRA `(.L_x_21) ;  /* 0xfffffffc00c8a947 */ /* 0x002fea000383ffff */
.L_x_20:
[----:B------:R1:W-:Y:S01]  /*0270*/  @!P0 STS [R6], RZ ;  /* 0x000000ff06008388 */ /* 0x0003e20000000800 */
[----:B------:R-:W-:Y:S06]  /*0280*/  BAR.SYNC.DEFER_BLOCKING 0x0 ;  /* 0x0000000000007b1d */ /* 0x000fec0000010000 */
[----:B------:R-:W-:Y:S05]  /*0290*/  @!P1 BRA `(.L_x_22) ;  /* 0x0000000000489947 */ /* 0x000fea0003800000 */
[----:B------:R-:W-:Y:S02]  /*02a0*/  LEA R12, R9, 0x2, 0x1 ;  /* 0x00000002090c7811 */ /* 0x000fe400078e08ff */
[----:B0-----:R-:W-:-:S07]  /*02b0*/  MOV R3, R2 ;  /* 0x0000000200037202 */ /* 0x001fce0000000f00 */
.L_x_23:
[----:B------:R-:W-:-:S05]  /*02c0*/  SHF.R.U32.HI R9, RZ, 0x1, R3 ;  /* 0x00000001ff097819 */ /* 0x000fca0000011603 */
[----:B------:R-:W-:-:S04]  /*02d0*/  IMAD R4, R12, R9, RZ ;  /* 0x000000090c047224 */ /* 0x000fc800078e02ff */
[----:B------:R-:W-:-:S05]  /*02e0*/  VIADD R5, R4, 0xffffffff ;  /* 0xffffffff04057836 */ /* 0x000fca0000000000 */
[----:B------:R-:W-:-:S13]  /*02f0*/  ISETP.GE.U32.AND P0, PT, R5, R2, PT ;  /* 0x000000020500720c */ /* 0x000fda0003f06070 */
[----:B------:R-:W-:-:S05]  /*0300*/  @!P0 IMAD.IADD R4, R4, 0x1, -R9 ;  /* 0x0000000104048824 */ /* 0x000fca00078e0a09 */
[----:B------:R-:W-:-:S05]  /*0310*/  @!P0 LEA R4, R4, UR4, 0x2 ;  /* 0x0000000404048c11 */ /* 0x000fca000f8e10ff */
[----:B------:R-:W-:Y:S01]  /*0320*/  @!P0 IMAD R7, R9, 0x4, R4 ;  /* 0x0000000409078824 */ /* 0x000fe200078e0204 */
[----:B------:R-:W-:Y:S04]  /*0330*/  @!P0 LDS R5, [R4+-0x4] ;  /* 0xfffffc0004058984 */ /* 0x000fe80000000800 */
[----:B------:R-:W0:Y:S02]  /*0340*/  @!P0 LDS R8, [R7+-0x4] ;  /* 0xfffffc0007088984 */ /* 0x000e240000000800 */
[----:B0-----:R-:W-:Y:S02]  /*0350*/  @!P0 IADD3 R10, PT, PT, R5, R8, RZ ;  /* 0x00000008050a8210 */ /* 0x001fe40007ffe0ff */
[----:B------:R2:W-:Y:S04]  /*0360*/  @!P0 STS [R4+-0x4], R8 ;  /* 0xfffffc0804008388 */ /* 0x0005e80000000800 */
[----:B------:R2:W-:Y:S01]  /*0370*/  @!P0 STS [R7+-0x4], R10 ;  /* 0xfffffc0a07008388 */ /* 0x0005e20000000800 */
[----:B------:R-:W-:Y:S01]  /*0380*/  BAR.SYNC.DEFER_BLOCKING 0x0 ;  /* 0x0000000000007b1d */ /* 0x000fe20000010000 */
[----:B------:R-:W-:Y:S01]  /*0390*/  ISETP.GT.U32.AND P0, PT, R3, 0x3, PT ;  /* 0x000000030300780c */ /* 0x000fe20003f04070 */
[----:B------:R-:W-:-:S12]  /*03a0*/  IMAD.MOV.U32 R3, RZ, RZ, R9 ;  /* 0x000000ffff037224 */ /* 0x000fd800078e0009 */
[----:B--2---:R-:W-:Y:S05]  /*03b0*/  @P0 BRA `(.L_x_23) ;  /* 0xfffffffc00c00947 */ /* 0x004fea000383ffff */
.L_x_22:
[----:B------:R-:W2:Y:S02]  /*03c0*/  LDCU UR4, c[0x0][0x390] ;  /* 0x00007200ff0477ac */ /* 0x000ea40008000800 */
[----:B--2---:R-:W-:-:S13]  /*03d0*/  ISETP.GE.AND P0, PT, R0, UR4, PT ;  /* 0x0000000400007c0c */ /* 0x004fda000bf06270 */
[----:B------:R-:W-:Y:S05]  /*03e0*/  @P0 EXIT ;  /* 0x000000000000094d */ /* 0x000fea0003800000 */
[----:B------:R-:W2:Y:S01]  /*03f0*/  LDS R5, [R6] ;  /* 0x0000000006057984 */ /* 0x000ea20000000800 */
[----:B0-----:R-:W0:Y:S02]  /*0400*/  LDC.64 R2, c[0x0][0x380] ;  /* 0x0000e000ff027b82 */ /* 0x001e240000000a00 */
[----:B0-----:R-:W-:-:S05]  /*0410*/  IMAD.WIDE R2, R0, 0x4, R2 ;  /* 0x0000000400027825 */ /* 0x001fca00078e0202 */
[----:B--2---:R-:W-:Y:S01]  /*0420*/  STG.E desc[UR6][R2.64], R5 ;  /* 0x0000000502007986 */ /* 0x004fe2000c101906 */
[----:B------:R-:W-:Y:S05]  /*0430*/  EXIT ;  /* 0x000000000000794d */ /* 0x000fea0003800000 */
.L_x_24:
        /* <DEDUP_REMOVED lines=12> */
.L_x_36:


//--------------------- .text._Z9scanNaivePiS_i   --------------------------
	.section	.text._Z9scanNaivePiS_i,"ax",@progbits
	.align	128
        .global         _Z9scanNaivePiS_i
        .type           _Z9scanNaivePiS_i,@function
        .size           _Z9scanNaivePiS_i,(.L_x_37 - _Z9scanNaivePiS_i)
        .other          _Z9scanNaivePiS_i,@"STO_CUDA_ENTRY STV_DEFAULT"
_Z9scanNaivePiS_i:
.text._Z9scanNaivePiS_i:
        /* <DEDUP_REMOVED lines=14> */
[C---:B------:R-:W-:Y:S01]  /*00e0*/  ISETP.GE.U32.AND P2, PT, R3.reuse, 0xf, PT ;  /* 0x0000000f0300780c */ /* 0x040fe20003f46070 */
[----:B------:R-:W-:Y:S01]  /*00f0*/  VIADD R2, R3, 0x1 ;  /* 0x0000000103027836 */ /* 0x000fe20000000000 */
[----:B------:R-:W-:Y:S01]  /*0100*/  BSSY.RECONVERGENT B0, `(.L_x_25) ;  /* 0x000001f000007945 */ /* 0x000fe20003800200 */
[----:B------:R-:W-:-:S03]  /*0110*/  IMAD.MOV.U32 R20, RZ, RZ, RZ ;  /* 0x000000ffff147224 */ /* 0x000fc600078e00ff */
[----:B------:R-:W-:-:S04]  /*0120*/  LOP3.LUT R21, R2, 0xf, RZ, 0xc0, !PT ;  /* 0x0000000f02157812 */ /* 0x000fc800078ec0ff */
[----:B------:R-:W-:Y:S01]  /*0130*/  ISETP.NE.AND P1, PT, R21, RZ, PT ;  /* 0x000000ff1500720c */ /* 0x000fe20003f25270 */
[----:B0-----:R-:W-:-:S06]  /*0140*/  ULEA UR4, UR5, UR4, 0x18 ;  /* 0x0000000405047291 */ /* 0x001fcc000f8ec0ff */
[----:B------:R-:W-:Y:S01]  /*0150*/  LEA R7, R3, UR4, 0x2 ;  /* 0x0000000403077c11 */ /* 0x000fe2000f8e10ff */
[----:B------:R-:W-:-:S04]  /*0160*/  IMAD.MOV.U32 R3, RZ, RZ, RZ ;  /* 0x000000ffff037224 */ /* 0x000fc800078e00ff */
[----:B--2---:R0:W-:Y:S01]  /*0170*/  STS [R7], R6 ;  /* 0x0000000607007388 */ /* 0x0041e20000000800 */
[----:B------:R-:W-:Y:S06]  /*0180*/  BAR.SYNC.DEFER_BLOCKING 0x0 ;  /* 0x0000000000007b1d */ /* 0x000fec0000010000 */
[----:B------:R-:W-:Y:S05]  /*0190*/  @!P2 BRA `(.L_x_26) ;  /* 0x000000000054a947 */ /* 0x000fea0003800000 */
[----:B------:R-:W-:Y:S01]  /*01a0*/  UIADD3 UR5, UPT, UPT, UR4, 0x20, URZ ;  /* 0x0000002004057890 */ /* 0x000fe2000fffe0ff */
[----:B------:R-:W-:Y:S01]  /*01b0*/  LOP3.LUT R3, R2, 0x7f0, RZ, 0xc0, !PT ;  /* 0x000007f002037812 */ /* 0x000fe200078ec0ff */
[----:B------:R-:W-:-:S04]  /*01c0*/  IMAD.MOV.U32 R20, RZ, RZ, RZ ;  /* 0x000000ffff147224 */ /* 0x000fc800078e00ff */
[----:B------:R-:W-:Y:S02]  /*01d0*/  IMAD.U32 R22, RZ, RZ, UR5 ;  /* 0x00000005ff167e24 */ /* 0x000fe4000f8e00ff */
[----:B------:R-:W-:-:S07]  /*01e0*/  IMAD.MOV R23, RZ, RZ, -R3 ;  /* 0x000000ffff177224 */ /* 0x000fce00078e0a03 */
.L_x_27:
[----:B0-----:R-:W0:Y:S01]  /*01f0*/  LDS.128 R4, [R22+-0x20] ;  /* 0xffffe00016047984 */ /* 0x001e220000000c00 */
[----:B------:R-:W-:-:S03]  /*0200*/  VIADD R23, R23, 0x10 ;  /* 0x0000001017177836 */ /* 0x000fc60000000000 */
[----:B------:R-:W1:Y:S02]  /*0210*/  LDS.128 R8, [R22+-0x10] ;  /* 0xfffff00016087984 */ /* 0x000e640000000c00 */
[----:B------:R-:W-:Y:S02]  /*0220*/  ISETP.NE.AND P2, PT, R23, RZ, PT ;  /* 0x000000ff1700720c */ /* 0x000fe40003f45270 */
[----:B------:R-:W2:Y:S04]  /*0230*/  LDS.128 R12, [R22] ;  /* 0x00000000160c7984 */ /* 0x000ea80000000c00 */
[----:B------:R3:W4:Y:S02]  /*0240*/  LDS.128 R16, [R22+0x10] ;  /* 0x0000100016107984 */ /* 0x0007240000000c00 */
[----:B---3--:R-:W-:Y:S01]  /*0250*/  VIADD R22, R22, 0x40 ;  /* 0x0000004016167836 */ /* 0x008fe20000000000 */
[----:B0-----:R-:W-:-:S04]  /*0260*/  IADD3 R4, PT, PT, R5, R4, R20 ;  /* 0x0000000405047210 */ /* 0x001fc80007ffe014 */
[----:B------:R-:W-:-:S04]  /*0270*/  IADD3 R4, PT, PT, R7, R6, R4 ;  /* 0x0000000607047210 */ /* 0x000fc80007ffe004 */
[----:B-1----:R-:W-:-:S04]  /*0280*/  IADD3 R4, PT, PT, R9, R8, R4 ;  /* 0x0000000809047210 */ /* 0x002fc80007ffe004 */
[----:B------:R-:W-:-:S04]  /*0290*/  IADD3 R4, PT, PT, R11, R10, R4 ;  /* 0x0000000a0b047210 */ /* 0x000fc80007ffe004 */
[----:B--2---:R-:W-:-:S04]  /*02a0*/  IADD3 R4, PT, PT, R13, R12, R4 ;  /* 0x0000000c0d047210 */ /* 0x004fc80007ffe004 */
[----:B------:R-:W-:-:S04]  /*02b0*/  IADD3 R4, PT, PT, R15, R14, R4 ;  /* 0x0000000e0f047210 */ /* 0x000fc80007ffe004 */
[----:B----4-:R-:W-:-:S04]  /*02c0*/  IADD3 R4, PT, PT, R17, R16, R4 ;  /* 0x0000001011047210 */ /* 0x010fc80007ffe004 */
[----:B------:R-:W-:Y:S01]  /*02d0*/  IADD3 R20, PT, PT, R19, R18, R4 ;  /* 0x0000001213147210 */ /* 0x000fe20007ffe004 */
[----:B------:R-:W-:Y:S06]  /*02e0*/  @P2 BRA `(.L_x_27) ;  /* 0xfffffffc00c02947 */ /* 0x000fec000383ffff */
.L_x_26:
[----:B------:R-:W-:Y:S05]  /*02f0*/  BSYNC.RECONVERGENT B0 ;  /* 0x0000000000007941 */ /* 0x000fea0003800200 */
.L_x_25:
[----:B------:R-:W-:Y:S04]  /*0300*/  BSSY.RECONVERGENT B0, `(.L_x_28) ;  /* 0x000001f000007945 */ /* 0x000fe80003800200 */
[----:B------:R-:W-:Y:S05]  /*0310*/  @!P1 BRA `(.L_x_29) ;  /* 0x0000000000749947 */ /* 0x000fea0003800000 */
[----:B------:R-:W-:-:S13]  /*0320*/  ISETP.GE.U32.AND P1, PT, R21, 0x8, PT ;  /* 0x000000081500780c */ /* 0x000fda0003f26070 */
[C---:B------:R-:W-:Y:S01]  /*0330*/  @P1 LEA R12, R3.reuse, UR4, 0x2 ;  /* 0x00000004030c1c11 */ /* 0x040fe2000f8e10ff */
[----:B------:R-:W-:-:S04]  /*0340*/  @P1 VIADD R3, R3, 0x8 ;  /* 0x0000000803031836 */ /* 0x000fc80000000000 */
[----:B0-----:R-:W0:Y:S04]  /*0350*/  @P1 LDS.128 R4, [R12] ;  /* 0x000000000c041984 */ /* 0x001e280000000c00 */
[----:B------:R-:W1:Y:S01]  /*0360*/  @P1 LDS.128 R8, [R12+0x10] ;  /* 0x000010000c081984 */ /* 0x000e620000000c00 */
[----:B0-----:R-:W-:Y:S02]  /*0370*/  @P1 IADD3 R5, PT, PT, R5, R4, R20 ;  /* 0x0000000405051210 */ /* 0x001fe40007ffe014 */
[----:B------:R-:W-:Y:S02]  /*0380*/  LOP3.LUT R4, R2, 0x7, RZ, 0xc0, !PT ;  /* 0x0000000702047812 */ /* 0x000fe400078ec0ff */
[----:B------:R-:W-:Y:S02]  /*0390*/  @P1 IADD3 R5, PT, PT, R7, R6, R5 ;  /* 0x0000000607051210 */ /* 0x000fe40007ffe005 */
[----:B------:R-:W-:-:S02]  /*03a0*/  ISETP.NE.AND P2, PT, R4, RZ, PT ;  /* 0x000000ff0400720c */ /* 0x000fc40003f45270 */
[----:B-1----:R-:W-:-:S04]  /*03b0*/  @P1 IADD3 R5, PT, PT, R9, R8, R5 ;  /* 0x0000000809051210 */ /* 0x002fc80007ffe005 */
[----:B------:R-:W-:-:S07]  /*03c0*/  @P1 IADD3 R20, PT, PT, R11, R10, R5 ;  /* 0x0000000a0b141210 */ /* 0x000fce0007ffe005 */
[----:B------:R-:W-:Y:S05]  /*03d0*/  @!P2 BRA `(.L_x_29) ;  /* 0x000000000044a947 */ /* 0x000fea0003800000 */
[----:B------:R-:W-:Y:S02]  /*03e0*/  ISETP.GE.U32.AND P1, PT, R4, 0x4, PT ;  /* 0x000000040400780c */ /* 0x000fe40003f26070 */
[----:B------:R-:W-:-:S04]  /*03f0*/  LOP3.LUT R2, R2, 0x3, RZ, 0xc0, !PT ;  /* 0x0000000302027812 */ /* 0x000fc800078ec0ff */
[----:B------:R-:W-:-:S07]  /*0400*/  ISETP.NE.AND P2, PT, R2, RZ, PT ;  /* 0x000000ff0200720c */ /* 0x000fce0003f45270 */
[C---:B------:R-:W-:Y:S01]  /*0410*/  @P1 LEA R4, R3.reuse, UR4, 0x2 ;  /* 0x0000000403041c11 */ /* 0x040fe2000f8e10ff */
[----:B------:R-:W-:-:S05]  /*0420*/  @P1 VIADD R3, R3, 0x4 ;  /* 0x0000000403031836 */ /* 0x000fca0000000000 */
[----:B------:R-:W0:Y:S02]  /*0430*/  @P1 LDS.128 R4, [R4] ;  /* 0x0000000004041984 */ /* 0x000e240000000c00 */
[----:B0-----:R-:W-:-:S04]  /*0440*/  @P1 IADD3 R5, PT, PT, R5, R4, R20 ;  /* 0x0000000405051210 */ /* 0x001fc80007ffe014 */
[----:B------:R-:W-:Y:S01]  /*0450*/  @P1 IADD3 R20, PT, PT, R7, R6, R5 ;  /* 0x0000000607141210 */ /* 0x000fe20007ffe005 */
[----:B------:R-:W-:Y:S06]  /*0460*/  @!P2 BRA `(.L_x_29) ;  /* 0x000000000020a947 */ /* 0x000fec0003800000 */
[----:B------:R-:W-:Y:S01]  /*0470*/  LEA R3, R3, UR4, 0x2 ;  /* 0x0000000403037c11 */ /* 0x000fe2000f8e10ff */
[----:B------:R-:W-:-:S07]  /*0480*/  IMAD.MOV R2, RZ, RZ, -R2 ;  /* 0x000000ffff027224 */ /* 0x000fce00078e0a02 */
.L_x_30:
[----:B------:R0:W1:Y:S01]  /*0490*/  LDS R5, [R3] ;  /* 0x0000000003057984 */ /* 0x0000620000000800 */
[----:B------:R-:W-:-:S05]  /*04a0*/  VIADD R2, R2, 0x1 ;  /* 0x0000000102027836 */ /* 0x000fca0000000000 */
[----:B------:R-:W-:Y:S01]  /*04b0*/  ISETP.NE.AND P1, PT, R2, RZ, PT ;  /* 0x000000ff0200720c */ /* 0x000fe20003f25270 */
[----:B0-----:R-:W-:Y:S02]  /*04c0*/  VIADD R3, R3, 0x4 ;  /* 0x0000000403037836 */ /* 0x001fe40000000000 */
[----:B-1----:R-:W-:-:S10]  /*04d0*/  IMAD.IADD R20, R5, 0x1, R20 ;  /* 0x0000000105147824 */ /* 0x002fd400078e0214 */
[----:B------:R-:W-:Y:S05]  /*04e0*/  @P1 BRA `(.L_x_30) ;  /* 0xfffffffc00e81947 */ /* 0x000fea000383ffff */
.L_x_29:
[----:B------:R-:W-:Y:S05]  /*04f0*/  BSYNC.RECONVERGENT B0 ;  /* 0x0000000000007941 */ /* 0x000fea0003800200 */
.L_x_28:
[----:B------:R-:W-:Y:S05]  /*0500*/  @P0 EXIT ;  /* 0x000000000000094d */ /* 0x000fea0003800000 */
[----:B------:R-:W1:Y:S02]  /*0510*/  LDC.64 R2, c[0x0][0x380] ;  /* 0x0000e000ff027b82 */ /* 0x000e640000000a00 */
[----:B-1----:R-:W-:-:S05]  /*0520*/  IMAD.WIDE R2, R0, 0x4, R2 ;  /* 0x0000000400027825 */ /* 0x002fca00078e0202 */
[----:B------:R-:W-:Y:S01]  /*0530*/  STG.E desc[UR6][R2.64], R20 ;  /* 0x0000001402007986 */ /* 0x000fe2000c101906 */
[----:B------:R-:W-:Y:S05]  /*0540*/  EXIT ;  /* 0x000000000000794d */ /* 0x000fea0003800000 */
.L_x_31:
        /* <DEDUP_REMOVED lines=11> */
.L_x_37:


//--------------------- .nv.shared._Z7scatterPiS_S_S_i --------------------------
	.section	.nv.shared._Z7scatterPiS_S_S_i,"aw",@nobits
	.sectionflags	@""
	.align	16
	.zero		1024


//--------------------- .nv.shared.reserved.0     --------------------------
	.section	.nv.shared.reserved.0,"aw",@nobits
	.weak		__nv_reservedSMEM_offset_0_alias
	.size		__nv_reservedSMEM_offset_0_alias, 0, 64
	.other		__nv_reservedSMEM_offset_0_alias,@"STO_CUDA_RESERVED_SHARED STV_DEFAULT"
__nv_reservedSMEM_offset_0_alias:
	.zero		0
	.zero		64


//--------------------- .nv.shared._Z9markValidPiS_i --------------------------
	.section	.nv.shared._Z9markValidPiS_i,"aw",@nobits
	.sectionflags	@""
	.align	16
	.zero		1024


//--------------------- .nv.shared._Z13scanWarpLevelPiS_i --------------------------
	.section	.nv.shared._Z13scanWarpLevelPiS_i,"aw",@nobits
	.sectionflags	@""
	.align	16
.nv.shared._Z13scanWarpLevelPiS_i:
	.zero		1152


//--------------------- .nv.shared._Z20scanBankConflictFreePiS_i --------------------------
	.section	.nv.shared._Z20scanBankConflictFreePiS_i,"aw",@nobits
	.sectionflags	@""
	.align	16
	.zero		1024


//--------------------- .nv.shared._Z17scanWorkEfficientPiS_i --------------------------
	.section	.nv.shared._Z17scanWorkEfficientPiS_i,"aw",@nobits
	.sectionflags	@""
	.align	16
	.zero		1024


//--------------------- .nv.shared._Z9scanNaivePiS_i --------------------------
	.section	.nv.shared._Z9scanNaivePiS_i,"aw",@nobits
	.sectionflags	@""
	.align	16
	.zero		1024


//--------------------- .nv.constant0._Z7scatterPiS_S_S_i --------------------------
	.section	.nv.constant0._Z7scatterPiS_S_S_i,"a",@progbits
	.sectionflags	@""
	.align	4
.nv.constant0._Z7scatterPiS_S_S_i:
	.zero		932


//--------------------- .nv.constant0._Z9markValidPiS_i --------------------------
	.section	.nv.constant0._Z9markValidPiS_i,"a",@progbits
	.sectionflags	@""
	.align	4
.nv.constant0._Z9markValidPiS_i:
	.zero		916


//--------------------- .nv.constant0._Z13scanWarpLevelPiS_i --------------------------
	.section	.nv.constant0._Z13scanWarpLevelPiS_i,"a",@progbits
	.sectionflags	@""
	.align	4
.nv.constant0._Z13scanWarpLevelPiS_i:
	.zero		916


//--------------------- .nv.constant0._Z20scanBankConflictFreePiS_i --------------------------
	.section	.nv.constant0._Z20scanBankConflictFreePiS_i,"a",@progbits
	.sectionflags	@""
	.align	4
.nv.constant0._Z20scanBankConflictFreePiS_i:
	.zero		916


//--------------------- .nv.constant0._Z17scanWorkEfficientPiS_i --------------------------
	.section	.nv.constant0._Z17scanWorkEfficientPiS_i,"a",@progbits
	.sectionflags	@""
	.align	4
.nv.constant0._Z17scanWorkEfficientPiS_i:
	.zero		916


//--------------------- .nv.constant0._Z9scanNaivePiS_i --------------------------
	.section	.nv.constant0._Z9scanNaivePiS_i,"a",@progbits
	.sectionflags	@""
	.align	4
.nv.constant0._Z9scanNaivePiS_i:
	.zero		916


//--------------------- SYMBOLS --------------------------

	.type		.nv.reservedSmem.offset0,@object
	.size		.nv.reservedSmem.offset0,0x4
	.type		.nv.reservedSmem.cap,@object
	.size		.nv.reservedSmem.cap,0x4
